	.target	sm_100a

	.elftype	@"ET_EXEC"


//--------------------- .note.nv.tkinfo           --------------------------
	.section	.note.nv.tkinfo,"",@"SHT_NOTE"
	.sectionflags	@"SHF_NOTE_NV_TKINFO"
	.tkinfo
        /*0018*/ 	.word	0x00000002
        /*0030*/ 	.string	""
        /*0030*/ 	.string	"ptxas"
        /*0030*/ 	.string	"Cuda compilation tools, release 13.0, V13.0.88"
        /*0030*/ 	.string	"Build cuda_13.0.r13.0/compiler.36424714_0"
        /*0030*/ 	.string	"-arch sm_100a -m 64 "



//--------------------- .note.nv.cuinfo           --------------------------
	.section	.note.nv.cuinfo,"",@"SHT_NOTE"
	.sectionflags	@"SHF_NOTE_NV_CUINFO"
        /*0018*/ 	.short	0x0002
        /*001a*/ 	.short	0x0064
        /*001c*/ 	.short	0x0082
	.zero		2


//--------------------- .nv.info                  --------------------------
	.section	.nv.info,"",@"SHT_CUDA_INFO"
	.align	4


	//----- nvinfo : EIATTR_REGCOUNT
	.align		4
        /*0000*/ 	.byte	0x04, 0x2f
        /*0002*/ 	.short	(.L_19 - .L_18)
	.align		4
.L_18:
        /*0004*/ 	.word	index@(_ZN7cutlass13device_kernelINS_4gemm6kernel13GemmUniversalIN4cute5tupleIJiiiiEEENS1_10collective13CollectiveMmaINS1_35MainloopSm100TmaUmmaWarpSpecializedILi4ELi2ELi4ENS5_IJNS4_1CILi2EEENSA_ILi1EEESC_EEEEENS5_IJNSA_ILi256EEENSA_ILi64EEENSA_ILi128EEEEEENS_12float_e5m2_tENS5_IJlSC_lEEESJ_SK_NS4_8TiledMMAINS4_8MMA_AtomIJNS4_10MMA_TraitsINS4_25SM100_MMA_F8F6F4_2x1SM_SSEJSJ_SJ_fSF_SG_NS4_17integral_constantINS4_4UMMA5MajorELSR_0EEESS_NSP_INSQ_7ScaleInELST_0EEESU_EEEEEENS4_6LayoutINS5_IJSC_SC_SC_EEENS5_IJNSA_ILi0EEESZ_SZ_EEEEENS5_IJNS4_10UnderscoreES12_S12_EEEEENS4_18SM100_TMA_2SM_LOADENS4_14ComposedLayoutINS4_7SwizzleILi3ELi4ELi3EEENS4_18smem_ptr_flag_bitsILi8EEENSX_INS5_IJNSA_ILi8EEESH_EEENS5_IJSH_SC_EEEEEEEvNS4_8identityES15_S1F_vS1G_EENS_8epilogue10collective18CollectiveEpilogueINS1I_23Sm100TmaWarpSpecializedILi1ELi1ELi64ELb0ELb0EEEJNS5_IJSH_SG_SH_EEENS5_IJNSX_ISH_SC_EENSX_ISG_SC_EEEEESJ_SK_SJ_SK_NS1I_6fusion15FusionCallbacksIS1M_NS1R_17LinearCombinationISJ_fSJ_fLNS_15FloatRoundStyleE2EEES1N_S1Q_JEEENS4_5SM1004TMEM4LOAD26SM100_TMEM_LOAD_32dp32b64xENS4_13SM90_TMA_LOADENS16_INS17_ILi2ELi4ELi3EEES1A_NSX_INS5_IJS1B_SG_EEENS5_IJSG_SC_EEEEEEENS4_39AutoVectorizingCopyWithAssumedAlignmentILi128EEENS4_14SM90_TMA_STOREES26_S28_S28_EEEvvEEEEvNT_6ParamsE)
        /*0008*/ 	.word	0x000000c2


	//----- nvinfo : EIATTR_FRAME_SIZE
	.align		4
.L_19:
        /*000c*/ 	.byte	0x04, 0x11
        /*000e*/ 	.short	(.L_21 - .L_20)
	.align		4
.L_20:
        /*0010*/ 	.word	index@($__internal_2_$__cuda_sm10x_tcgen05_guardrail_trap_unallocated_columns_being_dealloced)
        /*0014*/ 	.word	0x00000000


	//----- nvinfo : EIATTR_FRAME_SIZE
	.align		4
.L_21:
        /*0018*/ 	.byte	0x04, 0x11
        /*001a*/ 	.short	(.L_23 - .L_22)
	.align		4
.L_22:
        /*001c*/ 	.word	index@($__internal_1_$__cuda_sm10x_tcgen05_guardrail_trap_phase_invalid_during_alloc)
        /*0020*/ 	.word	0x00000000


	//----- nvinfo : EIATTR_FRAME_SIZE
	.align		4
.L_23:
        /*0024*/ 	.byte	0x04, 0x11
        /*0026*/ 	.short	(.L_25 - .L_24)
	.align		4
.L_24:
        /*0028*/ 	.word	index@($__internal_0_$__cuda_sm10x_tcgen05_guardrail_trap_col_being_dealloced_not_returned_by_alloc)
        /*002c*/ 	.word	0x00000000


	//----- nvinfo : EIATTR_FRAME_SIZE
	.align		4
.L_25:
        /*0030*/ 	.byte	0x04, 0x11
        /*0032*/ 	.short	(.L_27 - .L_26)
	.align		4
.L_26:
        /*0034*/ 	.word	index@(_ZN7cutlass13device_kernelINS_4gemm6kernel13GemmUniversalIN4cute5tupleIJiiiiEEENS1_10collective13CollectiveMmaINS1_35MainloopSm100TmaUmmaWarpSpecializedILi4ELi2ELi4ENS5_IJNS4_1CILi2EEENSA_ILi1EEESC_EEEEENS5_IJNSA_ILi256EEENSA_ILi64EEENSA_ILi128EEEEEENS_12float_e5m2_tENS5_IJlSC_lEEESJ_SK_NS4_8TiledMMAINS4_8MMA_AtomIJNS4_10MMA_TraitsINS4_25SM100_MMA_F8F6F4_2x1SM_SSEJSJ_SJ_fSF_SG_NS4_17integral_constantINS4_4UMMA5MajorELSR_0EEESS_NSP_INSQ_7ScaleInELST_0EEESU_EEEEEENS4_6LayoutINS5_IJSC_SC_SC_EEENS5_IJNSA_ILi0EEESZ_SZ_EEEEENS5_IJNS4_10UnderscoreES12_S12_EEEEENS4_18SM100_TMA_2SM_LOADENS4_14ComposedLayoutINS4_7SwizzleILi3ELi4ELi3EEENS4_18smem_ptr_flag_bitsILi8EEENSX_INS5_IJNSA_ILi8EEESH_EEENS5_IJSH_SC_EEEEEEEvNS4_8identityES15_S1F_vS1G_EENS_8epilogue10collective18CollectiveEpilogueINS1I_23Sm100TmaWarpSpecializedILi1ELi1ELi64ELb0ELb0EEEJNS5_IJSH_SG_SH_EEENS5_IJNSX_ISH_SC_EENSX_ISG_SC_EEEEESJ_SK_SJ_SK_NS1I_6fusion15FusionCallbacksIS1M_NS1R_17LinearCombinationISJ_fSJ_fLNS_15FloatRoundStyleE2EEES1N_S1Q_JEEENS4_5SM1004TMEM4LOAD26SM100_TMEM_LOAD_32dp32b64xENS4_13SM90_TMA_LOADENS16_INS17_ILi2ELi4ELi3EEES1A_NSX_INS5_IJS1B_SG_EEENS5_IJSG_SC_EEEEEEENS4_39AutoVectorizingCopyWithAssumedAlignmentILi128EEENS4_14SM90_TMA_STOREES26_S28_S28_EEEvvEEEEvNT_6ParamsE)
        /*0038*/ 	.word	0x00000000


	//----- nvinfo : EIATTR_MIN_STACK_SIZE
	.align		4
.L_27:
        /*003c*/ 	.byte	0x04, 0x12
        /*003e*/ 	.short	(.L_29 - .L_28)
	.align		4
.L_28:
        /*0040*/ 	.word	index@(_ZN7cutlass13device_kernelINS_4gemm6kernel13GemmUniversalIN4cute5tupleIJiiiiEEENS1_10collective13CollectiveMmaINS1_35MainloopSm100TmaUmmaWarpSpecializedILi4ELi2ELi4ENS5_IJNS4_1CILi2EEENSA_ILi1EEESC_EEEEENS5_IJNSA_ILi256EEENSA_ILi64EEENSA_ILi128EEEEEENS_12float_e5m2_tENS5_IJlSC_lEEESJ_SK_NS4_8TiledMMAINS4_8MMA_AtomIJNS4_10MMA_TraitsINS4_25SM100_MMA_F8F6F4_2x1SM_SSEJSJ_SJ_fSF_SG_NS4_17integral_constantINS4_4UMMA5MajorELSR_0EEESS_NSP_INSQ_7ScaleInELST_0EEESU_EEEEEENS4_6LayoutINS5_IJSC_SC_SC_EEENS5_IJNSA_ILi0EEESZ_SZ_EEEEENS5_IJNS4_10UnderscoreES12_S12_EEEEENS4_18SM100_TMA_2SM_LOADENS4_14ComposedLayoutINS4_7SwizzleILi3ELi4ELi3EEENS4_18smem_ptr_flag_bitsILi8EEENSX_INS5_IJNSA_ILi8EEESH_EEENS5_IJSH_SC_EEEEEEEvNS4_8identityES15_S1F_vS1G_EENS_8epilogue10collective18CollectiveEpilogueINS1I_23Sm100TmaWarpSpecializedILi1ELi1ELi64ELb0ELb0EEEJNS5_IJSH_SG_SH_EEENS5_IJNSX_ISH_SC_EENSX_ISG_SC_EEEEESJ_SK_SJ_SK_NS1I_6fusion15FusionCallbacksIS1M_NS1R_17LinearCombinationISJ_fSJ_fLNS_15FloatRoundStyleE2EEES1N_S1Q_JEEENS4_5SM1004TMEM4LOAD26SM100_TMEM_LOAD_32dp32b64xENS4_13SM90_TMA_LOADENS16_INS17_ILi2ELi4ELi3EEES1A_NSX_INS5_IJS1B_SG_EEENS5_IJSG_SC_EEEEEEENS4_39AutoVectorizingCopyWithAssumedAlignmentILi128EEENS4_14SM90_TMA_STOREES26_S28_S28_EEEvvEEEEvNT_6ParamsE)
        /*0044*/ 	.word	0x00000000
.L_29:


//--------------------- .nv.compat                --------------------------
	.section	.nv.compat,"",@"SHT_CUDA_COMPAT_INFO"
	.align	4
        /*0000*/ 	.byte	0x02, 0x09, 0x01, 0x00, 0x02, 0x02, 0x02, 0x00, 0x02, 0x05, 0x05, 0x00, 0x03, 0x07, 0x01, 0x01
        /*0010*/ 	.byte	0x02, 0x03, 0x01, 0x00, 0x02, 0x06, 0x01, 0x00, 0x04, 0x0b, 0x08, 0x00, 0x09, 0x00, 0x00, 0x00
        /*0020*/ 	.byte	0x00, 0x00, 0x00, 0x00


//--------------------- .nv.info._ZN7cutlass13device_kernelINS_4gemm6kernel13GemmUniversalIN4cute5tupleIJiiiiEEENS1_10collective13CollectiveMmaINS1_35MainloopSm100TmaUmmaWarpSpecializedILi4ELi2ELi4ENS5_IJNS4_1CILi2EEENSA_ILi1EEESC_EEEEENS5_IJNSA_ILi256EEENSA_ILi64EEENSA_ILi128EEEEEENS_12float_e5m2_tENS5_IJlSC_lEEESJ_SK_NS4_8TiledMMAINS4_8MMA_AtomIJNS4_10MMA_TraitsINS4_25SM100_MMA_F8F6F4_2x1SM_SSEJSJ_SJ_fSF_SG_NS4_17integral_constantINS4_4UMMA5MajorELSR_0EEESS_NSP_INSQ_7ScaleInELST_0EEESU_EEEEEENS4_6LayoutINS5_IJSC_SC_SC_EEENS5_IJNSA_ILi0EEESZ_SZ_EEEEENS5_IJNS4_10UnderscoreES12_S12_EEEEENS4_18SM100_TMA_2SM_LOADENS4_14ComposedLayoutINS4_7SwizzleILi3ELi4ELi3EEENS4_18smem_ptr_flag_bitsILi8EEENSX_INS5_IJNSA_ILi8EEESH_EEENS5_IJSH_SC_EEEEEEEvNS4_8identityES15_S1F_vS1G_EENS_8epilogue10collective18CollectiveEpilogueINS1I_23Sm100TmaWarpSpecializedILi1ELi1ELi64ELb0ELb0EEEJNS5_IJSH_SG_SH_EEENS5_IJNSX_ISH_SC_EENSX_ISG_SC_EEEEESJ_SK_SJ_SK_NS1I_6fusion15FusionCallbacksIS1M_NS1R_17LinearCombinationISJ_fSJ_fLNS_15FloatRoundStyleE2EEES1N_S1Q_JEEENS4_5SM1004TMEM4LOAD26SM100_TMEM_LOAD_32dp32b64xENS4_13SM90_TMA_LOADENS16_INS17_ILi2ELi4ELi3EEES1A_NSX_INS5_IJS1B_SG_EEENS5_IJSG_SC_EEEEEEENS4_39AutoVectorizingCopyWithAssumedAlignmentILi128EEENS4_14SM90_TMA_STOREES26_S28_S28_EEEvvEEEEvNT_6ParamsE --------------------------
	.section	.nv.info._ZN7cutlass13device_kernelINS_4gemm6kernel13GemmUniversalIN4cute5tupleIJiiiiEEENS1_10collective13CollectiveMmaINS1_35MainloopSm100TmaUmmaWarpSpecializedILi4ELi2ELi4ENS5_IJNS4_1CILi2EEENSA_ILi1EEESC_EEEEENS5_IJNSA_ILi256EEENSA_ILi64EEENSA_ILi128EEEEEENS_12float_e5m2_tENS5_IJlSC_lEEESJ_SK_NS4_8TiledMMAINS4_8MMA_AtomIJNS4_10MMA_TraitsINS4_25SM100_MMA_F8F6F4_2x1SM_SSEJSJ_SJ_fSF_SG_NS4_17integral_constantINS4_4UMMA5MajorELSR_0EEESS_NSP_INSQ_7ScaleInELST_0EEESU_EEEEEENS4_6LayoutINS5_IJSC_SC_SC_EEENS5_IJNSA_ILi0EEESZ_SZ_EEEEENS5_IJNS4_10UnderscoreES12_S12_EEEEENS4_18SM100_TMA_2SM_LOADENS4_14ComposedLayoutINS4_7SwizzleILi3ELi4ELi3EEENS4_18smem_ptr_flag_bitsILi8EEENSX_INS5_IJNSA_ILi8EEESH_EEENS5_IJSH_SC_EEEEEEEvNS4_8identityES15_S1F_vS1G_EENS_8epilogue10collective18CollectiveEpilogueINS1I_23Sm100TmaWarpSpecializedILi1ELi1ELi64ELb0ELb0EEEJNS5_IJSH_SG_SH_EEENS5_IJNSX_ISH_SC_EENSX_ISG_SC_EEEEESJ_SK_SJ_SK_NS1I_6fusion15FusionCallbacksIS1M_NS1R_17LinearCombinationISJ_fSJ_fLNS_15FloatRoundStyleE2EEES1N_S1Q_JEEENS4_5SM1004TMEM4LOAD26SM100_TMEM_LOAD_32dp32b64xENS4_13SM90_TMA_LOADENS16_INS17_ILi2ELi4ELi3EEES1A_NSX_INS5_IJS1B_SG_EEENS5_IJSG_SC_EEEEEEENS4_39AutoVectorizingCopyWithAssumedAlignmentILi128EEENS4_14SM90_TMA_STOREES26_S28_S28_EEEvvEEEEvNT_6ParamsE,"",@"SHT_CUDA_INFO"
	.sectionflags	@""
	.align	4


	//----- nvinfo : EIATTR_CUDA_API_VERSION
	.align		4
        /*0000*/ 	.byte	0x04, 0x37
        /*0002*/ 	.short	(.L_31 - .L_30)
.L_30:
        /*0004*/ 	.word	0x00000082


	//----- nvinfo : EIATTR_KPARAM_INFO
	.align		4
.L_31:
        /*0008*/ 	.byte	0x04, 0x17
        /*000a*/ 	.short	(.L_33 - .L_32)
.L_32:
        /*000c*/ 	.word	0x00000000
        /*0010*/ 	.short	0x0000
        /*0012*/ 	.short	0x0000
        /*0014*/ 	.byte	0x00, 0xf0, 0x01, 0x20


	//----- nvinfo : EIATTR_AT_ENTRY_FRAGMENTS
	.align		4
.L_33:
        /*0018*/ 	.byte	0x04, 0x4f
        /*001a*/ 	.short	(.L_35 - .L_34)


	//   ....[0]....
.L_34:
        /*001c*/ 	.word	0x00000007


	//----- nvinfo : EIATTR_RESERVED_SMEM_USED
	.align		4
.L_35:
        /*0020*/ 	.byte	0x01, 0x41
	.zero		2


	//----- nvinfo : EIATTR_SPARSE_MMA_MASK
	.align		4
        /*0024*/ 	.byte	0x03, 0x50
        /*0026*/ 	.short	0x0000


	//----- nvinfo : EIATTR_TCGEN05_2CTA_USED
	.align		4
        /*0028*/ 	.byte	0x01, 0x52
	.zero		2


	//----- nvinfo : EIATTR_MAXREG_COUNT
	.align		4
        /*002c*/ 	.byte	0x03, 0x1b
        /*002e*/ 	.short	0x00ff


	//----- nvinfo : EIATTR_NUM_BARRIERS
	.align		4
        /*0030*/ 	.byte	0x02, 0x4c
        /*0032*/ 	.byte	0x07
	.zero		1


	//----- nvinfo : EIATTR_EXTERNS
	.align		4
        /*0034*/ 	.byte	0x04, 0x0f
        /*0036*/ 	.short	(.L_37 - .L_36)


	//   ....[0]....
	.align		4
.L_36:
        /*0038*/ 	.word	index@(__assertfail)


	//----- nvinfo : EIATTR_MERCURY_ISA_VERSION
	.align		4
.L_37:
        /*003c*/ 	.byte	0x03, 0x5f
        /*003e*/ 	.short	0x0101


	//----- nvinfo : EIATTR_INT_WARP_WIDE_INSTR_OFFSETS
	.align		4
        /*0040*/ 	.byte	0x04, 0x31
        /*0042*/ 	.short	(.L_39 - .L_38)


	//   ....[0]....
.L_38:
        /*0044*/ 	.word	0x00000cb0


	//   ....[1]....
        /*0048*/ 	.word	0x00000d50


	//   ....[2]....
        /*004c*/ 	.word	0x000020b0


	//   ....[3]....
        /*0050*/ 	.word	0x00003f90


	//   ....[4]....
        /*0054*/ 	.word	0x00003fb0


	//   ....[5]....
        /*0058*/ 	.word	0x00003fe0


	//   ....[6]....
        /*005c*/ 	.word	0x000049f0


	//   ....[7]....
        /*0060*/ 	.word	0x00004b10


	//----- nvinfo : EIATTR_COOP_GROUP_MASK_REGIDS
	.align		4
.L_39:
        /*0064*/ 	.byte	0x04, 0x29
        /*0066*/ 	.short	(.L_41 - .L_40)


	//   ....[0]....
.L_40:
        /*0068*/ 	.word	0xffffffff


	//   ....[1]....
        /*006c*/ 	.word	0xffffffff


	//   ....[2]....
        /*0070*/ 	.word	0xffffffff


	//   ....[3]....
        /*0074*/ 	.word	0xffffffff


	//   ....[4]....
        /*0078*/ 	.word	0xffffffff


	//   ....[5]....
        /*007c*/ 	.word	0xffffffff


	//   ....[6]....
        /*0080*/ 	.word	0xffffffff


	//   ....[7]....
        /*0084*/ 	.word	0xffffffff


	//   ....[8]....
        /*0088*/ 	.word	0xffffffff


	//   ....[9]....
        /*008c*/ 	.word	0xffffffff


	//   ....[10]....
        /*0090*/ 	.word	0xffffffff


	//   ....[11]....
        /*0094*/ 	.word	0xffffffff


	//   ....[12]....
        /*0098*/ 	.word	0xffffffff


	//   ....[13]....
        /*009c*/ 	.word	0xffffffff


	//----- nvinfo : EIATTR_COOP_GROUP_INSTR_OFFSETS
	.align		4
.L_41:
        /*00a0*/ 	.byte	0x04, 0x28
        /*00a2*/ 	.short	(.L_43 - .L_42)


	//   ....[0]....
.L_42:
        /*00a4*/ 	.word	0x000000c0


	//   ....[1]....
        /*00a8*/ 	.word	0x00000500


	//   ....[2]....
        /*00ac*/ 	.word	0x00000680


	//   ....[3]....
        /*00b0*/ 	.word	0x000007b0


	//   ....[4]....
        /*00b4*/ 	.word	0x000008a0


	//   ....[5]....
        /*00b8*/ 	.word	0x00000a00


	//   ....[6]....
        /*00bc*/ 	.word	0x00000b90


	//   ....[7]....
        /*00c0*/ 	.word	0x00000dd0


	//   ....[8]....
        /*00c4*/ 	.word	0x00001f90


	//   ....[9]....
        /*00c8*/ 	.word	0x00002d70


	//   ....[10]....
        /*00cc*/ 	.word	0x00003240


	//   ....[11]....
        /*00d0*/ 	.word	0x00003270


	//   ....[12]....
        /*00d4*/ 	.word	0x00003e90


	//   ....[13]....
        /*00d8*/ 	.word	0x000040a0


	//----- nvinfo : EIATTR_VRC_CTA_INIT_COUNT
	.align		4
.L_43:
        /*00dc*/ 	.byte	0x02, 0x4a
        /*00de*/ 	.byte	0x80
	.zero		1


	//----- nvinfo : EIATTR_SYSCALL_OFFSETS
	.align		4
        /*00e0*/ 	.byte	0x04, 0x46
        /*00e2*/ 	.short	(.L_45 - .L_44)


	//   ....[0]....
.L_44:
        /*00e4*/ 	.word	0x000054d0


	//   ....[1]....
        /*00e8*/ 	.word	0x00005610


	//   ....[2]....
        /*00ec*/ 	.word	0x00005db0


	//----- nvinfo : EIATTR_MBARRIER_INSTR_OFFSETS
	.align		4
.L_45:
        /*00f0*/ 	.byte	0x04, 0x39
        /*00f2*/ 	.short	(.L_47 - .L_46)


	//   ....[0]....
.L_46:
        /*00f4*/ 	.word	0x000005f0
        /*00f8*/ 	.word	0x000000ff
        /*00fc*/ 	.word	0x00000000
        /*0100*/ 	.short	0x0100
        /*0102*/ 	.byte	0x08
	.zero		1


	//   ....[1]....
        /*0104*/ 	.word	0x00000600
        /*0108*/ 	.word	0x000000ff
        /*010c*/ 	.word	0x00000020
        /*0110*/ 	.short	0x0100
        /*0112*/ 	.byte	0x08
	.zero		1


	//   ....[2]....
        /*0114*/ 	.word	0x00000610
        /*0118*/ 	.word	0x000000ff
        /*011c*/ 	.word	0x00000008
        /*0120*/ 	.short	0x0100
        /*0122*/ 	.byte	0x08
	.zero		1


	//   ....[3]....
        /*0124*/ 	.word	0x00000620
        /*0128*/ 	.word	0x000000ff
        /*012c*/ 	.word	0x00000028
        /*0130*/ 	.short	0x0100
        /*0132*/ 	.byte	0x08
	.zero		1


	//   ....[4]....
        /*0134*/ 	.word	0x00000630
        /*0138*/ 	.word	0x000000ff
        /*013c*/ 	.word	0x00000010
        /*0140*/ 	.short	0x0100
        /*0142*/ 	.byte	0x08
	.zero		1


	//   ....[5]....
        /*0144*/ 	.word	0x00000640
        /*0148*/ 	.word	0x000000ff
        /*014c*/ 	.word	0x00000030
        /*0150*/ 	.short	0x0100
        /*0152*/ 	.byte	0x08
	.zero		1


	//   ....[6]....
        /*0154*/ 	.word	0x00000650
        /*0158*/ 	.word	0x000000ff
        /*015c*/ 	.word	0x00000018
        /*0160*/ 	.short	0x0100
        /*0162*/ 	.byte	0x08
	.zero		1


	//   ....[7]....
        /*0164*/ 	.word	0x00000660
        /*0168*/ 	.word	0x000000ff
        /*016c*/ 	.word	0x00000038
        /*0170*/ 	.short	0x0100
        /*0172*/ 	.byte	0x08
	.zero		1


	//   ....[8]....
        /*0174*/ 	.word	0x00000780
        /*0178*/ 	.word	0x000000ff
        /*017c*/ 	.word	0x00000040
        /*0180*/ 	.short	0x0100
        /*0182*/ 	.byte	0x09
	.zero		1


	//   ....[9]....
        /*0184*/ 	.word	0x00000790
        /*0188*/ 	.word	0x000000ff
        /*018c*/ 	.word	0x00000048
        /*0190*/ 	.short	0x0100
        /*0192*/ 	.byte	0x09
	.zero		1


	//   ....[10]....
        /*0194*/ 	.word	0x00000870
        /*0198*/ 	.word	0x000000ff
        /*019c*/ 	.word	0x00000050
        /*01a0*/ 	.short	0x0100
        /*01a2*/ 	.byte	0x08
	.zero		1


	//   ....[11]....
        /*01a4*/ 	.word	0x00000880
        /*01a8*/ 	.word	0x000000ff
        /*01ac*/ 	.word	0x00000058
        /*01b0*/ 	.short	0x0100
        /*01b2*/ 	.byte	0x08
	.zero		1


	//   ....[12]....
        /*01b4*/ 	.word	0x000009b0
        /*01b8*/ 	.word	0x000000ff
        /*01bc*/ 	.word	0x00000060
        /*01c0*/ 	.short	0x0100
        /*01c2*/ 	.byte	0x08
	.zero		1


	//   ....[13]....
        /*01c4*/ 	.word	0x000009c0
        /*01c8*/ 	.word	0x000000ff
        /*01cc*/ 	.word	0x00000070
        /*01d0*/ 	.short	0x0100
        /*01d2*/ 	.byte	0x08
	.zero		1


	//   ....[14]....
        /*01d4*/ 	.word	0x000009d0
        /*01d8*/ 	.word	0x000000ff
        /*01dc*/ 	.word	0x00000068
        /*01e0*/ 	.short	0x0100
        /*01e2*/ 	.byte	0x08
	.zero		1


	//   ....[15]....
        /*01e4*/ 	.word	0x000009e0
        /*01e8*/ 	.word	0x000000ff
        /*01ec*/ 	.word	0x00000078
        /*01f0*/ 	.short	0x0100
        /*01f2*/ 	.byte	0x08
	.zero		1


	//   ....[16]....
        /*01f4*/ 	.word	0x00000b00
        /*01f8*/ 	.word	0x000000ff
        /*01fc*/ 	.word	0x00000080
        /*0200*/ 	.short	0x0100
        /*0202*/ 	.byte	0x09
	.zero		1


	//   ....[17]....
        /*0204*/ 	.word	0x00000b10
        /*0208*/ 	.word	0x000000ff
        /*020c*/ 	.word	0x000000a0
        /*0210*/ 	.short	0x0100
        /*0212*/ 	.byte	0x09
	.zero		1


	//   ....[18]....
        /*0214*/ 	.word	0x00000b20
        /*0218*/ 	.word	0x000000ff
        /*021c*/ 	.word	0x00000088
        /*0220*/ 	.short	0x0100
        /*0222*/ 	.byte	0x09
	.zero		1


	//   ....[19]....
        /*0224*/ 	.word	0x00000b30
        /*0228*/ 	.word	0x000000ff
        /*022c*/ 	.word	0x000000a8
        /*0230*/ 	.short	0x0100
        /*0232*/ 	.byte	0x09
	.zero		1


	//   ....[20]....
        /*0234*/ 	.word	0x00000b40
        /*0238*/ 	.word	0x000000ff
        /*023c*/ 	.word	0x00000090
        /*0240*/ 	.short	0x0100
        /*0242*/ 	.byte	0x09
	.zero		1


	//   ....[21]....
        /*0244*/ 	.word	0x00000b50
        /*0248*/ 	.word	0x000000ff
        /*024c*/ 	.word	0x000000b0
        /*0250*/ 	.short	0x0100
        /*0252*/ 	.byte	0x09
	.zero		1


	//   ....[22]....
        /*0254*/ 	.word	0x00000b60
        /*0258*/ 	.word	0x000000ff
        /*025c*/ 	.word	0x00000098
        /*0260*/ 	.short	0x0100
        /*0262*/ 	.byte	0x09
	.zero		1


	//   ....[23]....
        /*0264*/ 	.word	0x00000b70
        /*0268*/ 	.word	0x000000ff
        /*026c*/ 	.word	0x000000b8
        /*0270*/ 	.short	0x0100
        /*0272*/ 	.byte	0x09
	.zero		1


	//   ....[24]....
        /*0274*/ 	.word	0x00000c60
        /*0278*/ 	.word	0x000000ff
        /*027c*/ 	.word	0x000000c0
        /*0280*/ 	.short	0x0100
        /*0282*/ 	.byte	0x08
	.zero		1


	//   ....[25]....
        /*0284*/ 	.word	0x00000c70
        /*0288*/ 	.word	0x000000ff
        /*028c*/ 	.word	0x000000d0
        /*0290*/ 	.short	0x0100
        /*0292*/ 	.byte	0x08
	.zero		1


	//   ....[26]....
        /*0294*/ 	.word	0x00000c80
        /*0298*/ 	.word	0x000000ff
        /*029c*/ 	.word	0x000000c8
        /*02a0*/ 	.short	0x0100
        /*02a2*/ 	.byte	0x08
	.zero		1


	//   ....[27]....
        /*02a4*/ 	.word	0x00000c90
        /*02a8*/ 	.word	0x000000ff
        /*02ac*/ 	.word	0x000000d8
        /*02b0*/ 	.short	0x0100
        /*02b2*/ 	.byte	0x08
	.zero		1


	//   ....[28]....
        /*02b4*/ 	.word	0x00000d80
        /*02b8*/ 	.word	0x000000ff
        /*02bc*/ 	.word	0x000000e0
        /*02c0*/ 	.short	0x0100
        /*02c2*/ 	.byte	0x06
	.zero		1


	//   ....[29]....
        /*02c4*/ 	.word	0x00001790
        /*02c8*/ 	.word	0x00000003
        /*02cc*/ 	.word	0x000000d0
        /*02d0*/ 	.short	0x010a
        /*02d2*/ 	.byte	0xff
	.zero		1


	//   ....[30]....
        /*02d4*/ 	.word	0x000017c0
        /*02d8*/ 	.word	0x00000003
        /*02dc*/ 	.word	0x000000c0
        /*02e0*/ 	.short	0x0101
        /*02e2*/ 	.byte	0xff
	.zero		1


	//   ....[31]....
        /*02e4*/ 	.word	0x000018c0
        /*02e8*/ 	.word	0x000000ff
        /*02ec*/ 	.word	0x00000020
        /*02f0*/ 	.short	0x010a
        /*02f2*/ 	.byte	0x08
	.zero		1


	//   ....[32]....
        /*02f4*/ 	.word	0x00001990
        /*02f8*/ 	.word	0x000000ff
        /*02fc*/ 	.word	0x00000020
        /*0300*/ 	.short	0x010a
        /*0302*/ 	.byte	0x21
	.zero		1


	//   ....[33]....
        /*0304*/ 	.word	0x00001b40
        /*0308*/ 	.word	0x000000ff
        /*030c*/ 	.word	0x00000020
        /*0310*/ 	.short	0x010a
        /*0312*/ 	.byte	0x08
	.zero		1


	//   ....[34]....
        /*0314*/ 	.word	0x00001c40
        /*0318*/ 	.word	0x000000ff
        /*031c*/ 	.word	0x00000058
        /*0320*/ 	.short	0x0101
        /*0322*/ 	.byte	0x04
	.zero		1


	//   ....[35]....
        /*0324*/ 	.word	0x00001c60
        /*0328*/ 	.word	0x000000ff
        /*032c*/ 	.word	0x00000020
        /*0330*/ 	.short	0x010a
        /*0332*/ 	.byte	0x08
	.zero		1


	//   ....[36]....
        /*0334*/ 	.word	0x00001ce0
        /*0338*/ 	.word	0x000000ff
        /*033c*/ 	.word	0x00000020
        /*0340*/ 	.short	0x010a
        /*0342*/ 	.byte	0x11
	.zero		1


	//   ....[37]....
        /*0344*/ 	.word	0x00001e70
        /*0348*/ 	.word	0x000000ff
        /*034c*/ 	.word	0x00000020
        /*0350*/ 	.short	0x010a
        /*0352*/ 	.byte	0x08
	.zero		1


	//   ....[38]....
        /*0354*/ 	.word	0x00001fc0
        /*0358*/ 	.word	0x00000002
        /*035c*/ 	.word	0x00000060
        /*0360*/ 	.short	0x010a
        /*0362*/ 	.byte	0xff
	.zero		1


	//   ....[39]....
        /*0364*/ 	.word	0x00002080
        /*0368*/ 	.word	0x00000002
        /*036c*/ 	.word	0x00000000
        /*0370*/ 	.short	0x0101
        /*0372*/ 	.byte	0xff
	.zero		1


	//   ....[40]....
        /*0374*/ 	.word	0x000025e0
        /*0378*/ 	.word	0x000000ff
        /*037c*/ 	.word	0x00000000
        /*0380*/ 	.short	0x010a
        /*0382*/ 	.byte	0x05
	.zero		1


	//   ....[41]....
        /*0384*/ 	.word	0x00002670
        /*0388*/ 	.word	0x000000ff
        /*038c*/ 	.word	0x00000000
        /*0390*/ 	.short	0x010a
        /*0392*/ 	.byte	0x05
	.zero		1


	//   ....[42]....
        /*0394*/ 	.word	0x00002700
        /*0398*/ 	.word	0x000000ff
        /*039c*/ 	.word	0x00000000
        /*03a0*/ 	.short	0x010a
        /*03a2*/ 	.byte	0x05
	.zero		1


	//   ....[43]....
        /*03a4*/ 	.word	0x000027a0
        /*03a8*/ 	.word	0x00000000
        /*03ac*/ 	.word	0x00000000
        /*03b0*/ 	.short	0x010a
        /*03b2*/ 	.byte	0xff
	.zero		1


	//   ....[44]....
        /*03b4*/ 	.word	0x000028d0
        /*03b8*/ 	.word	0x00000000
        /*03bc*/ 	.word	0x000000c0
        /*03c0*/ 	.short	0x010a
        /*03c2*/ 	.byte	0xff
	.zero		1


	//   ....[45]....
        /*03c4*/ 	.word	0x00002940
        /*03c8*/ 	.word	0x00000004
        /*03cc*/ 	.word	0x00000000
        /*03d0*/ 	.short	0x0101
        /*03d2*/ 	.byte	0xff
	.zero		1


	//   ....[46]....
        /*03d4*/ 	.word	0x00002960
        /*03d8*/ 	.word	0x000000ff
        /*03dc*/ 	.word	0x00000070
        /*03e0*/ 	.short	0x010a
        /*03e2*/ 	.byte	0x05
	.zero		1


	//   ....[47]....
        /*03e4*/ 	.word	0x00002a80
        /*03e8*/ 	.word	0x00000000
        /*03ec*/ 	.word	0x00000060
        /*03f0*/ 	.short	0x010a
        /*03f2*/ 	.byte	0xff
	.zero		1


	//   ....[48]....
        /*03f4*/ 	.word	0x00002b80
        /*03f8*/ 	.word	0x00000000
        /*03fc*/ 	.word	0x00000000
        /*0400*/ 	.short	0x0101
        /*0402*/ 	.byte	0xff
	.zero		1


	//   ....[49]....
        /*0404*/ 	.word	0x00002c10
        /*0408*/ 	.word	0x000000ff
        /*040c*/ 	.word	0x00000070
        /*0410*/ 	.short	0x0106
        /*0412*/ 	.byte	0x05
	.zero		1


	//   ....[50]....
        /*0414*/ 	.word	0x00002c30
        /*0418*/ 	.word	0x000000ff
        /*041c*/ 	.word	0x00000070
        /*0420*/ 	.short	0x010a
        /*0422*/ 	.byte	0x05
	.zero		1


	//   ....[51]....
        /*0424*/ 	.word	0x00002cc0
        /*0428*/ 	.word	0x000000ff
        /*042c*/ 	.word	0x00000070
        /*0430*/ 	.short	0x0106
        /*0432*/ 	.byte	0x04
	.zero		1


	//   ....[52]....
        /*0434*/ 	.word	0x00002d00
        /*0438*/ 	.word	0x00000000
        /*043c*/ 	.word	0x00000070
        /*0440*/ 	.short	0x010a
        /*0442*/ 	.byte	0xff
	.zero		1


	//   ....[53]....
        /*0444*/ 	.word	0x00002f40
        /*0448*/ 	.word	0x000000ff
        /*044c*/ 	.word	0x00000008
        /*0450*/ 	.short	0x010a
        /*0452*/ 	.byte	0x06
	.zero		1


	//   ....[54]....
        /*0454*/ 	.word	0x00002f60
        /*0458*/ 	.word	0x000000ff
        /*045c*/ 	.word	0x00000008
        /*0460*/ 	.short	0x010a
        /*0462*/ 	.byte	0x06
	.zero		1


	//   ....[55]....
        /*0464*/ 	.word	0x000030f0
        /*0468*/ 	.word	0x000000ff
        /*046c*/ 	.word	0x00000008
        /*0470*/ 	.short	0x010a
        /*0472*/ 	.byte	0x06
	.zero		1


	//   ....[56]....
        /*0474*/ 	.word	0x00003110
        /*0478*/ 	.word	0x000000ff
        /*047c*/ 	.word	0x00000008
        /*0480*/ 	.short	0x010a
        /*0482*/ 	.byte	0x06
	.zero		1


	//   ....[57]....
        /*0484*/ 	.word	0x000031d0
        /*0488*/ 	.word	0x000000ff
        /*048c*/ 	.word	0x00000000
        /*0490*/ 	.short	0x0101
        /*0492*/ 	.byte	0x07
	.zero		1


	//   ....[58]....
        /*0494*/ 	.word	0x00003510
        /*0498*/ 	.word	0x00000000
        /*049c*/ 	.word	0x00000060
        /*04a0*/ 	.short	0x010a
        /*04a2*/ 	.byte	0xff
	.zero		1


	//   ....[59]....
        /*04a4*/ 	.word	0x000035d0
        /*04a8*/ 	.word	0x00000000
        /*04ac*/ 	.word	0x00000000
        /*04b0*/ 	.short	0x0101
        /*04b2*/ 	.byte	0xff
	.zero		1


	//   ....[60]....
        /*04b4*/ 	.word	0x00003690
        /*04b8*/ 	.word	0x000000ff
        /*04bc*/ 	.word	0x00000000
        /*04c0*/ 	.short	0x010a
        /*04c2*/ 	.byte	0x08
	.zero		1


	//   ....[61]....
        /*04c4*/ 	.word	0x000036a0
        /*04c8*/ 	.word	0x000000ff
        /*04cc*/ 	.word	0x000000a0
        /*04d0*/ 	.short	0x010a
        /*04d2*/ 	.byte	0x09
	.zero		1


	//   ....[62]....
        /*04d4*/ 	.word	0x00003750
        /*04d8*/ 	.word	0x000000ff
        /*04dc*/ 	.word	0x00000000
        /*04e0*/ 	.short	0x010a
        /*04e2*/ 	.byte	0x08
	.zero		1


	//   ....[63]....
        /*04e4*/ 	.word	0x00003880
        /*04e8*/ 	.word	0x000000ff
        /*04ec*/ 	.word	0x00000000
        /*04f0*/ 	.short	0x010a
        /*04f2*/ 	.byte	0x1e
	.zero		1


	//   ....[64]....
        /*04f4*/ 	.word	0x00003b80
        /*04f8*/ 	.word	0x000000ff
        /*04fc*/ 	.word	0x00000000
        /*0500*/ 	.short	0x010a
        /*0502*/ 	.byte	0x08
	.zero		1


	//   ....[65]....
        /*0504*/ 	.word	0x00003c10
        /*0508*/ 	.word	0x000000ff
        /*050c*/ 	.word	0x00000000
        /*0510*/ 	.short	0x010a
        /*0512*/ 	.byte	0x08
	.zero		1


	//   ....[66]....
        /*0514*/ 	.word	0x00003ca0
        /*0518*/ 	.word	0x000000ff
        /*051c*/ 	.word	0x00000000
        /*0520*/ 	.short	0x010a
        /*0522*/ 	.byte	0x08
	.zero		1


	//   ....[67]....
        /*0524*/ 	.word	0x00003d40
        /*0528*/ 	.word	0x00000000
        /*052c*/ 	.word	0x00000000
        /*0530*/ 	.short	0x010a
        /*0532*/ 	.byte	0xff
	.zero		1


	//   ....[68]....
        /*0534*/ 	.word	0x00003d80
        /*0538*/ 	.word	0x00000000
        /*053c*/ 	.word	0x00000000
        /*0540*/ 	.short	0x010a
        /*0542*/ 	.byte	0xff
	.zero		1


	//   ....[69]....
        /*0544*/ 	.word	0x00003df0
        /*0548*/ 	.word	0x000000ff
        /*054c*/ 	.word	0x00000000
        /*0550*/ 	.short	0x0101
        /*0552*/ 	.byte	0x05
	.zero		1


	//   ....[70]....
        /*0554*/ 	.word	0x00003e30
        /*0558*/ 	.word	0x000000ff
        /*055c*/ 	.word	0x000000e0
        /*0560*/ 	.short	0x010a
        /*0562*/ 	.byte	0x07
	.zero		1


	//   ....[71]....
        /*0564*/ 	.word	0x00003e80
        /*0568*/ 	.word	0x000000ff
        /*056c*/ 	.word	0x00000000
        /*0570*/ 	.short	0x0101
        /*0572*/ 	.byte	0x05
	.zero		1


	//   ....[72]....
        /*0574*/ 	.word	0x00004290
        /*0578*/ 	.word	0x00000000
        /*057c*/ 	.word	0x00000060
        /*0580*/ 	.short	0x010a
        /*0582*/ 	.byte	0xff
	.zero		1


	//   ....[73]....
        /*0584*/ 	.word	0x00004380
        /*0588*/ 	.word	0x00000000
        /*058c*/ 	.word	0x00000000
        /*0590*/ 	.short	0x0101
        /*0592*/ 	.byte	0xff
	.zero		1


	//   ....[74]....
        /*0594*/ 	.word	0x000046a0
        /*0598*/ 	.word	0x000000ff
        /*059c*/ 	.word	0x00000058
        /*05a0*/ 	.short	0x010a
        /*05a2*/ 	.byte	0x06
	.zero		1


	//   ....[75]....
        /*05a4*/ 	.word	0x00004820
        /*05a8*/ 	.word	0x000000ff
        /*05ac*/ 	.word	0x00000048
        /*05b0*/ 	.short	0x010a
        /*05b2*/ 	.byte	0x06
	.zero		1


	//   ....[76]....
        /*05b4*/ 	.word	0x00004b50
        /*05b8*/ 	.word	0x000000ff
        /*05bc*/ 	.word	0x00000040
        /*05c0*/ 	.short	0x010b
        /*05c2*/ 	.byte	0x06
	.zero		1


	//   ....[77]....
        /*05c4*/ 	.word	0x00004b70
        /*05c8*/ 	.word	0x000000ff
        /*05cc*/ 	.word	0x00000000
        /*05d0*/ 	.short	0x0101
        /*05d2*/ 	.byte	0x25
	.zero		1


	//   ....[78]....
        /*05d4*/ 	.word	0x00004bb0
        /*05d8*/ 	.word	0x00000000
        /*05dc*/ 	.word	0x00000048
        /*05e0*/ 	.short	0x010a
        /*05e2*/ 	.byte	0xff
	.zero		1


	//   ....[79]....
        /*05e4*/ 	.word	0x00004ee0
        /*05e8*/ 	.word	0x00000000
        /*05ec*/ 	.word	0x00000060
        /*05f0*/ 	.short	0x010a
        /*05f2*/ 	.byte	0xff
	.zero		1


	//   ....[80]....
        /*05f4*/ 	.word	0x00004ff0
        /*05f8*/ 	.word	0x00000000
        /*05fc*/ 	.word	0x00000000
        /*0600*/ 	.short	0x0101
        /*0602*/ 	.byte	0xff
	.zero		1


	//   ....[81]....
        /*0604*/ 	.word	0x00005990
        /*0608*/ 	.word	0x000000ff
        /*060c*/ 	.word	0x00000040
        /*0610*/ 	.short	0x010a
        /*0612*/ 	.byte	0x2b
	.zero		1


	//   ....[82]....
        /*0614*/ 	.word	0x000059a0
        /*0618*/ 	.word	0x000000b5
        /*061c*/ 	.word	0x00000080
        /*0620*/ 	.short	0x010a
        /*0622*/ 	.byte	0xff
	.zero		1


	//   ....[83]....
        /*0624*/ 	.word	0x00005b30
        /*0628*/ 	.word	0x000000ff
        /*062c*/ 	.word	0x00000040
        /*0630*/ 	.short	0x010a
        /*0632*/ 	.byte	0x2b
	.zero		1


	//   ....[84]....
        /*0634*/ 	.word	0x00005c30
        /*0638*/ 	.word	0x000000ff
        /*063c*/ 	.word	0x00000000
        /*0640*/ 	.short	0x0101
        /*0642*/ 	.byte	0x04
	.zero		1


	//   ....[85]....
        /*0644*/ 	.word	0x00005c90
        /*0648*/ 	.word	0x000000b5
        /*064c*/ 	.word	0x00000080
        /*0650*/ 	.short	0x010a
        /*0652*/ 	.byte	0xff
	.zero		1


	//   ....[86]....
        /*0654*/ 	.word	0x00005f30
        /*0658*/ 	.word	0x000000b5
        /*065c*/ 	.word	0x00000000
        /*0660*/ 	.short	0x0101
        /*0662*/ 	.byte	0xff
	.zero		1


	//   ....[87]....
        /*0664*/ 	.word	0x000070f0
        /*0668*/ 	.word	0x00000003
        /*066c*/ 	.word	0x000000d0
        /*0670*/ 	.short	0x010a
        /*0672*/ 	.byte	0xff
	.zero		1


	//   ....[88]....
        /*0674*/ 	.word	0x00007150
        /*0678*/ 	.word	0x00000002
        /*067c*/ 	.word	0x00000020
        /*0680*/ 	.short	0x010a
        /*0682*/ 	.byte	0xff
	.zero		1


	//   ....[89]....
        /*0684*/ 	.word	0x000071b0
        /*0688*/ 	.word	0x00000002
        /*068c*/ 	.word	0x00000020
        /*0690*/ 	.short	0x010a
        /*0692*/ 	.byte	0xff
	.zero		1


	//   ....[90]....
        /*0694*/ 	.word	0x00007200
        /*0698*/ 	.word	0x00000002
        /*069c*/ 	.word	0x00000060
        /*06a0*/ 	.short	0x010a
        /*06a2*/ 	.byte	0xff
	.zero		1


	//   ....[91]....
        /*06a4*/ 	.word	0x00007260
        /*06a8*/ 	.word	0x00000000
        /*06ac*/ 	.word	0x00000000
        /*06b0*/ 	.short	0x010a
        /*06b2*/ 	.byte	0xff
	.zero		1


	//   ....[92]....
        /*06b4*/ 	.word	0x000072c0
        /*06b8*/ 	.word	0x00000000
        /*06bc*/ 	.word	0x00000000
        /*06c0*/ 	.short	0x010a
        /*06c2*/ 	.byte	0xff
	.zero		1


	//   ....[93]....
        /*06c4*/ 	.word	0x00007320
        /*06c8*/ 	.word	0x00000000
        /*06cc*/ 	.word	0x00000000
        /*06d0*/ 	.short	0x010a
        /*06d2*/ 	.byte	0xff
	.zero		1


	//   ....[94]....
        /*06d4*/ 	.word	0x00007370
        /*06d8*/ 	.word	0x00000000
        /*06dc*/ 	.word	0x000000c0
        /*06e0*/ 	.short	0x010a
        /*06e2*/ 	.byte	0xff
	.zero		1


	//   ....[95]....
        /*06e4*/ 	.word	0x000073d0
        /*06e8*/ 	.word	0x00000000
        /*06ec*/ 	.word	0x00000070
        /*06f0*/ 	.short	0x010a
        /*06f2*/ 	.byte	0xff
	.zero		1


	//   ....[96]....
        /*06f4*/ 	.word	0x00007420
        /*06f8*/ 	.word	0x00000000
        /*06fc*/ 	.word	0x00000060
        /*0700*/ 	.short	0x010a
        /*0702*/ 	.byte	0xff
	.zero		1


	//   ....[97]....
        /*0704*/ 	.word	0x00007480
        /*0708*/ 	.word	0x00000000
        /*070c*/ 	.word	0x00000070
        /*0710*/ 	.short	0x010a
        /*0712*/ 	.byte	0xff
	.zero		1


	//   ....[98]....
        /*0714*/ 	.word	0x000074e0
        /*0718*/ 	.word	0x00000004
        /*071c*/ 	.word	0x00000008
        /*0720*/ 	.short	0x010a
        /*0722*/ 	.byte	0xff
	.zero		1


	//   ....[99]....
        /*0724*/ 	.word	0x000075c0
        /*0728*/ 	.word	0x00000002
        /*072c*/ 	.word	0x00000008
        /*0730*/ 	.short	0x010a
        /*0732*/ 	.byte	0xff
	.zero		1


	//   ....[100]....
        /*0734*/ 	.word	0x00007610
        /*0738*/ 	.word	0x00000000
        /*073c*/ 	.word	0x00000060
        /*0740*/ 	.short	0x010a
        /*0742*/ 	.byte	0xff
	.zero		1


	//   ....[101]....
        /*0744*/ 	.word	0x00007670
        /*0748*/ 	.word	0x00000000
        /*074c*/ 	.word	0x000000a0
        /*0750*/ 	.short	0x010a
        /*0752*/ 	.byte	0xff
	.zero		1


	//   ....[102]....
        /*0754*/ 	.word	0x000076d0
        /*0758*/ 	.word	0x00000000
        /*075c*/ 	.word	0x00000000
        /*0760*/ 	.short	0x010a
        /*0762*/ 	.byte	0xff
	.zero		1


	//   ....[103]....
        /*0764*/ 	.word	0x00007730
        /*0768*/ 	.word	0x00000000
        /*076c*/ 	.word	0x00000000
        /*0770*/ 	.short	0x010a
        /*0772*/ 	.byte	0xff
	.zero		1


	//   ....[104]....
        /*0774*/ 	.word	0x00007790
        /*0778*/ 	.word	0x00000000
        /*077c*/ 	.word	0x00000000
        /*0780*/ 	.short	0x010a
        /*0782*/ 	.byte	0xff
	.zero		1


	//   ....[105]....
        /*0784*/ 	.word	0x000077f0
        /*0788*/ 	.word	0x00000000
        /*078c*/ 	.word	0x00000000
        /*0790*/ 	.short	0x010a
        /*0792*/ 	.byte	0xff
	.zero		1


	//   ....[106]....
        /*0794*/ 	.word	0x00007850
        /*0798*/ 	.word	0x00000000
        /*079c*/ 	.word	0x000000e0
        /*07a0*/ 	.short	0x010a
        /*07a2*/ 	.byte	0xff
	.zero		1


	//   ....[107]....
        /*07a4*/ 	.word	0x000078a0
        /*07a8*/ 	.word	0x00000000
        /*07ac*/ 	.word	0x00000060
        /*07b0*/ 	.short	0x010a
        /*07b2*/ 	.byte	0xff
	.zero		1


	//   ....[108]....
        /*07b4*/ 	.word	0x00007900
        /*07b8*/ 	.word	0x00000000
        /*07bc*/ 	.word	0x00000058
        /*07c0*/ 	.short	0x010a
        /*07c2*/ 	.byte	0xff
	.zero		1


	//   ....[109]....
        /*07c4*/ 	.word	0x00007960
        /*07c8*/ 	.word	0x00000003
        /*07cc*/ 	.word	0x00000048
        /*07d0*/ 	.short	0x010a
        /*07d2*/ 	.byte	0xff
	.zero		1


	//   ....[110]....
        /*07d4*/ 	.word	0x000079b0
        /*07d8*/ 	.word	0x00000000
        /*07dc*/ 	.word	0x00000060
        /*07e0*/ 	.short	0x010a
        /*07e2*/ 	.byte	0xff
	.zero		1


	//   ....[111]....
        /*07e4*/ 	.word	0x00007a10
        /*07e8*/ 	.word	0x00000000
        /*07ec*/ 	.word	0x00000040
        /*07f0*/ 	.short	0x010a
        /*07f2*/ 	.byte	0xff
	.zero		1


	//   ....[112]....
        /*07f4*/ 	.word	0x00007a60
        /*07f8*/ 	.word	0x000000b5
        /*07fc*/ 	.word	0x00000080
        /*0800*/ 	.short	0x010a
        /*0802*/ 	.byte	0xff
	.zero		1


	//----- nvinfo : EIATTR_NUM_MBARRIERS
	.align		4
.L_47:
        /*0804*/ 	.byte	0x03, 0x38
        /*0806*/ 	.short	0x001d


	//----- nvinfo : EIATTR_EXIT_INSTR_OFFSETS
	.align		4
        /*0808*/ 	.byte	0x04, 0x1c
        /*080a*/ 	.short	(.L_49 - .L_48)


	//   ....[0]....
.L_48:
        /*080c*/ 	.word	0x000027d0


	//   ....[1]....
        /*0810*/ 	.word	0x00002cd0


	//   ....[2]....
        /*0814*/ 	.word	0x00002d30


	//   ....[3]....
        /*0818*/ 	.word	0x000040b0


	//   ....[4]....
        /*081c*/ 	.word	0x00004be0


	//   ....[5]....
        /*0820*/ 	.word	0x00004c20


	//   ....[6]....
        /*0824*/ 	.word	0x000070e0


	//----- nvinfo : EIATTR_MAX_THREADS
	.align		4
.L_49:
        /*0828*/ 	.byte	0x04, 0x05
        /*082a*/ 	.short	(.L_51 - .L_50)
.L_50:
        /*082c*/ 	.word	0x00000100
        /*0830*/ 	.word	0x00000001
        /*0834*/ 	.word	0x00000001


	//----- nvinfo : EIATTR_CRS_STACK_SIZE
	.align		4
.L_51:
        /*0838*/ 	.byte	0x04, 0x1e
        /*083a*/ 	.short	(.L_53 - .L_52)
.L_52:
        /*083c*/ 	.word	0x00000000


	//----- nvinfo : EIATTR_CBANK_PARAM_SIZE
	.align		4
.L_53:
        /*0840*/ 	.byte	0x03, 0x19
        /*0842*/ 	.short	0x0800


	//----- nvinfo : EIATTR_PARAM_CBANK
	.align		4
        /*0844*/ 	.byte	0x04, 0x0a
        /*0846*/ 	.short	(.L_55 - .L_54)
	.align		4
.L_54:
        /*0848*/ 	.word	index@(.nv.constant0._ZN7cutlass13device_kernelINS_4gemm6kernel13GemmUniversalIN4cute5tupleIJiiiiEEENS1_10collective13CollectiveMmaINS1_35MainloopSm100TmaUmmaWarpSpecializedILi4ELi2ELi4ENS5_IJNS4_1CILi2EEENSA_ILi1EEESC_EEEEENS5_IJNSA_ILi256EEENSA_ILi64EEENSA_ILi128EEEEEENS_12float_e5m2_tENS5_IJlSC_lEEESJ_SK_NS4_8TiledMMAINS4_8MMA_AtomIJNS4_10MMA_TraitsINS4_25SM100_MMA_F8F6F4_2x1SM_SSEJSJ_SJ_fSF_SG_NS4_17integral_constantINS4_4UMMA5MajorELSR_0EEESS_NSP_INSQ_7ScaleInELST_0EEESU_EEEEEENS4_6LayoutINS5_IJSC_SC_SC_EEENS5_IJNSA_ILi0EEESZ_SZ_EEEEENS5_IJNS4_10UnderscoreES12_S12_EEEEENS4_18SM100_TMA_2SM_LOADENS4_14ComposedLayoutINS4_7SwizzleILi3ELi4ELi3EEENS4_18smem_ptr_flag_bitsILi8EEENSX_INS5_IJNSA_ILi8EEESH_EEENS5_IJSH_SC_EEEEEEEvNS4_8identityES15_S1F_vS1G_EENS_8epilogue10collective18CollectiveEpilogueINS1I_23Sm100TmaWarpSpecializedILi1ELi1ELi64ELb0ELb0EEEJNS5_IJSH_SG_SH_EEENS5_IJNSX_ISH_SC_EENSX_ISG_SC_EEEEESJ_SK_SJ_SK_NS1I_6fusion15FusionCallbacksIS1M_NS1R_17LinearCombinationISJ_fSJ_fLNS_15FloatRoundStyleE2EEES1N_S1Q_JEEENS4_5SM1004TMEM4LOAD26SM100_TMEM_LOAD_32dp32b64xENS4_13SM90_TMA_LOADENS16_INS17_ILi2ELi4ELi3EEES1A_NSX_INS5_IJS1B_SG_EEENS5_IJSG_SC_EEEEEEENS4_39AutoVectorizingCopyWithAssumedAlignmentILi128EEENS4_14SM90_TMA_STOREES26_S28_S28_EEEvvEEEEvNT_6ParamsE)
        /*084c*/ 	.short	0x0380
        /*084e*/ 	.short	0x0800


	//----- nvinfo : EIATTR_SW_WAR
	.align		4
.L_55:
        /*0850*/ 	.byte	0x04, 0x36
        /*0852*/ 	.short	(.L_57 - .L_56)
.L_56:
        /*0854*/ 	.word	0x00000008
.L_57:


//--------------------- .nv.callgraph             --------------------------
	.section	.nv.callgraph,"",@"SHT_CUDA_CALLGRAPH"
	.align	4
	.sectionentsize	8
	.align		4
        /*0000*/ 	.word	0x00000000
	.align		4
        /*0004*/ 	.word	0xffffffff
	.align		4
        /*0008*/ 	.word	index@(_ZN7cutlass13device_kernelINS_4gemm6kernel13GemmUniversalIN4cute5tupleIJiiiiEEENS1_10collective13CollectiveMmaINS1_35MainloopSm100TmaUmmaWarpSpecializedILi4ELi2ELi4ENS5_IJNS4_1CILi2EEENSA_ILi1EEESC_EEEEENS5_IJNSA_ILi256EEENSA_ILi64EEENSA_ILi128EEEEEENS_12float_e5m2_tENS5_IJlSC_lEEESJ_SK_NS4_8TiledMMAINS4_8MMA_AtomIJNS4_10MMA_TraitsINS4_25SM100_MMA_F8F6F4_2x1SM_SSEJSJ_SJ_fSF_SG_NS4_17integral_constantINS4_4UMMA5MajorELSR_0EEESS_NSP_INSQ_7ScaleInELST_0EEESU_EEEEEENS4_6LayoutINS5_IJSC_SC_SC_EEENS5_IJNSA_ILi0EEESZ_SZ_EEEEENS5_IJNS4_10UnderscoreES12_S12_EEEEENS4_18SM100_TMA_2SM_LOADENS4_14ComposedLayoutINS4_7SwizzleILi3ELi4ELi3EEENS4_18smem_ptr_flag_bitsILi8EEENSX_INS5_IJNSA_ILi8EEESH_EEENS5_IJSH_SC_EEEEEEEvNS4_8identityES15_S1F_vS1G_EENS_8epilogue10collective18CollectiveEpilogueINS1I_23Sm100TmaWarpSpecializedILi1ELi1ELi64ELb0ELb0EEEJNS5_IJSH_SG_SH_EEENS5_IJNSX_ISH_SC_EENSX_ISG_SC_EEEEESJ_SK_SJ_SK_NS1I_6fusion15FusionCallbacksIS1M_NS1R_17LinearCombinationISJ_fSJ_fLNS_15FloatRoundStyleE2EEES1N_S1Q_JEEENS4_5SM1004TMEM4LOAD26SM100_TMEM_LOAD_32dp32b64xENS4_13SM90_TMA_LOADENS16_INS17_ILi2ELi4ELi3EEES1A_NSX_INS5_IJS1B_SG_EEENS5_IJSG_SC_EEEEEEENS4_39AutoVectorizingCopyWithAssumedAlignmentILi128EEENS4_14SM90_TMA_STOREES26_S28_S28_EEEvvEEEEvNT_6ParamsE)
	.align		4
        /*000c*/ 	.word	index@(__assertfail)
	.align		4
        /*0010*/ 	.word	0x00000000
	.align		4
        /*0014*/ 	.word	0xfffffffe
	.align		4
        /*0018*/ 	.word	0x00000000
	.align		4
        /*001c*/ 	.word	0xfffffffd
	.align		4
        /*0020*/ 	.word	0x00000000
	.align		4
        /*0024*/ 	.word	0xfffffffc


//--------------------- .nv.constant4             --------------------------
	.section	.nv.constant4,"a",@progbits
	.align	8
	.align		8
.nv.constant4:
        /*0000*/ 	.dword	__assertfail
	.align		8
        /*0008*/ 	.dword	__unnamed_1
	.align		8
        /*0010*/ 	.dword	__unnamed_2
	.align		8
        /*0018*/ 	.dword	_ZN39_INTERNAL_6358890d_4_k_cu_6f10c9f4_90394cuda3std3__45__cpo5beginE
	.align		8
        /*0020*/ 	.dword	_ZN39_INTERNAL_6358890d_4_k_cu_6f10c9f4_90394cuda3std3__45__cpo3endE
	.align		8
        /*0028*/ 	.dword	_ZN39_INTERNAL_6358890d_4_k_cu_6f10c9f4_90394cuda3std3__45__cpo6cbeginE
	.align		8
        /*0030*/ 	.dword	_ZN39_INTERNAL_6358890d_4_k_cu_6f10c9f4_90394cuda3std3__45__cpo4cendE
	.align		8
        /*0038*/ 	.dword	_ZN39_INTERNAL_6358890d_4_k_cu_6f10c9f4_90394cuda3std3__441_GLOBAL__N__6358890d_4_k_cu_6f10c9f4_90396ignoreE
	.align		8
        /*0040*/ 	.dword	_ZN39_INTERNAL_6358890d_4_k_cu_6f10c9f4_90394cuda3std3__419piecewise_constructE
	.align		8
        /*0048*/ 	.dword	_ZN39_INTERNAL_6358890d_4_k_cu_6f10c9f4_90394cuda3std3__48in_placeE
	.align		8
        /*0050*/ 	.dword	_ZN39_INTERNAL_6358890d_4_k_cu_6f10c9f4_90394cuda3std6ranges3__45__cpo4swapE
	.align		8
        /*0058*/ 	.dword	_ZN39_INTERNAL_6358890d_4_k_cu_6f10c9f4_90394cuda3std6ranges3__45__cpo9iter_moveE
	.align		8
        /*0060*/ 	.dword	_ZN39_INTERNAL_6358890d_4_k_cu_6f10c9f4_90394cute7productE
	.align		8
        /*0068*/ 	.dword	_ZN39_INTERNAL_6358890d_4_k_cu_6f10c9f4_90394cute1_E
	.align		8
        /*0070*/ 	.dword	$str$25
	.align		8
        /*0078*/ 	.dword	$str$26
	.align		8
        /*0080*/ 	.dword	$str$27
	.align		8
        /*0088*/ 	.dword	$str$28


//--------------------- .text._ZN7cutlass13device_kernelINS_4gemm6kernel13GemmUniversalIN4cute5tupleIJiiiiEEENS1_10collective13CollectiveMmaINS1_35MainloopSm100TmaUmmaWarpSpecializedILi4ELi2ELi4ENS5_IJNS4_1CILi2EEENSA_ILi1EEESC_EEEEENS5_IJNSA_ILi256EEENSA_ILi64EEENSA_ILi128EEEEEENS_12float_e5m2_tENS5_IJlSC_lEEESJ_SK_NS4_8TiledMMAINS4_8MMA_AtomIJNS4_10MMA_TraitsINS4_25SM100_MMA_F8F6F4_2x1SM_SSEJSJ_SJ_fSF_SG_NS4_17integral_constantINS4_4UMMA5MajorELSR_0EEESS_NSP_INSQ_7ScaleInELST_0EEESU_EEEEEENS4_6LayoutINS5_IJSC_SC_SC_EEENS5_IJNSA_ILi0EEESZ_SZ_EEEEENS5_IJNS4_10UnderscoreES12_S12_EEEEENS4_18SM100_TMA_2SM_LOADENS4_14ComposedLayoutINS4_7SwizzleILi3ELi4ELi3EEENS4_18smem_ptr_flag_bitsILi8EEENSX_INS5_IJNSA_ILi8EEESH_EEENS5_IJSH_SC_EEEEEEEvNS4_8identityES15_S1F_vS1G_EENS_8epilogue10collective18CollectiveEpilogueINS1I_23Sm100TmaWarpSpecializedILi1ELi1ELi64ELb0ELb0EEEJNS5_IJSH_SG_SH_EEENS5_IJNSX_ISH_SC_EENSX_ISG_SC_EEEEESJ_SK_SJ_SK_NS1I_6fusion15FusionCallbacksIS1M_NS1R_17LinearCombinationISJ_fSJ_fLNS_15FloatRoundStyleE2EEES1N_S1Q_JEEENS4_5SM1004TMEM4LOAD26SM100_TMEM_LOAD_32dp32b64xENS4_13SM90_TMA_LOADENS16_INS17_ILi2ELi4ELi3EEES1A_NSX_INS5_IJS1B_SG_EEENS5_IJSG_SC_EEEEEEENS4_39AutoVectorizingCopyWithAssumedAlignmentILi128EEENS4_14SM90_TMA_STOREES26_S28_S28_EEEvvEEEEvNT_6ParamsE --------------------------
	.section	.text._ZN7cutlass13device_kernelINS_4gemm6kernel13GemmUniversalIN4cute5tupleIJiiiiEEENS1_10collective13CollectiveMmaINS1_35MainloopSm100TmaUmmaWarpSpecializedILi4ELi2ELi4ENS5_IJNS4_1CILi2EEENSA_ILi1EEESC_EEEEENS5_IJNSA_ILi256EEENSA_ILi64EEENSA_ILi128EEEEEENS_12float_e5m2_tENS5_IJlSC_lEEESJ_SK_NS4_8TiledMMAINS4_8MMA_AtomIJNS4_10MMA_TraitsINS4_25SM100_MMA_F8F6F4_2x1SM_SSEJSJ_SJ_fSF_SG_NS4_17integral_constantINS4_4UMMA5MajorELSR_0EEESS_NSP_INSQ_7ScaleInELST_0EEESU_EEEEEENS4_6LayoutINS5_IJSC_SC_SC_EEENS5_IJNSA_ILi0EEESZ_SZ_EEEEENS5_IJNS4_10UnderscoreES12_S12_EEEEENS4_18SM100_TMA_2SM_LOADENS4_14ComposedLayoutINS4_7SwizzleILi3ELi4ELi3EEENS4_18smem_ptr_flag_bitsILi8EEENSX_INS5_IJNSA_ILi8EEESH_EEENS5_IJSH_SC_EEEEEEEvNS4_8identityES15_S1F_vS1G_EENS_8epilogue10collective18CollectiveEpilogueINS1I_23Sm100TmaWarpSpecializedILi1ELi1ELi64ELb0ELb0EEEJNS5_IJSH_SG_SH_EEENS5_IJNSX_ISH_SC_EENSX_ISG_SC_EEEEESJ_SK_SJ_SK_NS1I_6fusion15FusionCallbacksIS1M_NS1R_17LinearCombinationISJ_fSJ_fLNS_15FloatRoundStyleE2EEES1N_S1Q_JEEENS4_5SM1004TMEM4LOAD26SM100_TMEM_LOAD_32dp32b64xENS4_13SM90_TMA_LOADENS16_INS17_ILi2ELi4ELi3EEES1A_NSX_INS5_IJS1B_SG_EEENS5_IJSG_SC_EEEEEEENS4_39AutoVectorizingCopyWithAssumedAlignmentILi128EEENS4_14SM90_TMA_STOREES26_S28_S28_EEEvvEEEEvNT_6ParamsE,"ax",@progbits
	.align	128
.text._ZN7cutlass13device_kernelINS_4gemm6kernel13GemmUniversalIN4cute5tupleIJiiiiEEENS1_10collective13CollectiveMmaINS1_35MainloopSm100TmaUmmaWarpSpecializedILi4ELi2ELi4ENS5_IJNS4_1CILi2EEENSA_ILi1EEESC_EEEEENS5_IJNSA_ILi256EEENSA_ILi64EEENSA_ILi128EEEEEENS_12float_e5m2_tENS5_IJlSC_lEEESJ_SK_NS4_8TiledMMAINS4_8MMA_AtomIJNS4_10MMA_TraitsINS4_25SM100_MMA_F8F6F4_2x1SM_SSEJSJ_SJ_fSF_SG_NS4_17integral_constantINS4_4UMMA5MajorELSR_0EEESS_NSP_INSQ_7ScaleInELST_0EEESU_EEEEEENS4_6LayoutINS5_IJSC_SC_SC_EEENS5_IJNSA_ILi0EEESZ_SZ_EEEEENS5_IJNS4_10UnderscoreES12_S12_EEEEENS4_18SM100_TMA_2SM_LOADENS4_14ComposedLayoutINS4_7SwizzleILi3ELi4ELi3EEENS4_18smem_ptr_flag_bitsILi8EEENSX_INS5_IJNSA_ILi8EEESH_EEENS5_IJSH_SC_EEEEEEEvNS4_8identityES15_S1F_vS1G_EENS_8epilogue10collective18CollectiveEpilogueINS1I_23Sm100TmaWarpSpecializedILi1ELi1ELi64ELb0ELb0EEEJNS5_IJSH_SG_SH_EEENS5_IJNSX_ISH_SC_EENSX_ISG_SC_EEEEESJ_SK_SJ_SK_NS1I_6fusion15FusionCallbacksIS1M_NS1R_17LinearCombinationISJ_fSJ_fLNS_15FloatRoundStyleE2EEES1N_S1Q_JEEENS4_5SM1004TMEM4LOAD26SM100_TMEM_LOAD_32dp32b64xENS4_13SM90_TMA_LOADENS16_INS17_ILi2ELi4ELi3EEES1A_NSX_INS5_IJS1B_SG_EEENS5_IJSG_SC_EEEEEEENS4_39AutoVectorizingCopyWithAssumedAlignmentILi128EEENS4_14SM90_TMA_STOREES26_S28_S28_EEEvvEEEEvNT_6ParamsE:
        .type           _ZN7cutlass13device_kernelINS_4gemm6kernel13GemmUniversalIN4cute5tupleIJiiiiEEENS1_10collective13CollectiveMmaINS1_35MainloopSm100TmaUmmaWarpSpecializedILi4ELi2ELi4ENS5_IJNS4_1CILi2EEENSA_ILi1EEESC_EEEEENS5_IJNSA_ILi256EEENSA_ILi64EEENSA_ILi128EEEEEENS_12float_e5m2_tENS5_IJlSC_lEEESJ_SK_NS4_8TiledMMAINS4_8MMA_AtomIJNS4_10MMA_TraitsINS4_25SM100_MMA_F8F6F4_2x1SM_SSEJSJ_SJ_fSF_SG_NS4_17integral_constantINS4_4UMMA5MajorELSR_0EEESS_NSP_INSQ_7ScaleInELST_0EEESU_EEEEEENS4_6LayoutINS5_IJSC_SC_SC_EEENS5_IJNSA_ILi0EEESZ_SZ_EEEEENS5_IJNS4_10UnderscoreES12_S12_EEEEENS4_18SM100_TMA_2SM_LOADENS4_14ComposedLayoutINS4_7SwizzleILi3ELi4ELi3EEENS4_18smem_ptr_flag_bitsILi8EEENSX_INS5_IJNSA_ILi8EEESH_EEENS5_IJSH_SC_EEEEEEEvNS4_8identityES15_S1F_vS1G_EENS_8epilogue10collective18CollectiveEpilogueINS1I_23Sm100TmaWarpSpecializedILi1ELi1ELi64ELb0ELb0EEEJNS5_IJSH_SG_SH_EEENS5_IJNSX_ISH_SC_EENSX_ISG_SC_EEEEESJ_SK_SJ_SK_NS1I_6fusion15FusionCallbacksIS1M_NS1R_17LinearCombinationISJ_fSJ_fLNS_15FloatRoundStyleE2EEES1N_S1Q_JEEENS4_5SM1004TMEM4LOAD26SM100_TMEM_LOAD_32dp32b64xENS4_13SM90_TMA_LOADENS16_INS17_ILi2ELi4ELi3EEES1A_NSX_INS5_IJS1B_SG_EEENS5_IJSG_SC_EEEEEEENS4_39AutoVectorizingCopyWithAssumedAlignmentILi128EEENS4_14SM90_TMA_STOREES26_S28_S28_EEEvvEEEEvNT_6ParamsE,@function
        .size           _ZN7cutlass13device_kernelINS_4gemm6kernel13GemmUniversalIN4cute5tupleIJiiiiEEENS1_10collective13CollectiveMmaINS1_35MainloopSm100TmaUmmaWarpSpecializedILi4ELi2ELi4ENS5_IJNS4_1CILi2EEENSA_ILi1EEESC_EEEEENS5_IJNSA_ILi256EEENSA_ILi64EEENSA_ILi128EEEEEENS_12float_e5m2_tENS5_IJlSC_lEEESJ_SK_NS4_8TiledMMAINS4_8MMA_AtomIJNS4_10MMA_TraitsINS4_25SM100_MMA_F8F6F4_2x1SM_SSEJSJ_SJ_fSF_SG_NS4_17integral_constantINS4_4UMMA5MajorELSR_0EEESS_NSP_INSQ_7ScaleInELST_0EEESU_EEEEEENS4_6LayoutINS5_IJSC_SC_SC_EEENS5_IJNSA_ILi0EEESZ_SZ_EEEEENS5_IJNS4_10UnderscoreES12_S12_EEEEENS4_18SM100_TMA_2SM_LOADENS4_14ComposedLayoutINS4_7SwizzleILi3ELi4ELi3EEENS4_18smem_ptr_flag_bitsILi8EEENSX_INS5_IJNSA_ILi8EEESH_EEENS5_IJSH_SC_EEEEEEEvNS4_8identityES15_S1F_vS1G_EENS_8epilogue10collective18CollectiveEpilogueINS1I_23Sm100TmaWarpSpecializedILi1ELi1ELi64ELb0ELb0EEEJNS5_IJSH_SG_SH_EEENS5_IJNSX_ISH_SC_EENSX_ISG_SC_EEEEESJ_SK_SJ_SK_NS1I_6fusion15FusionCallbacksIS1M_NS1R_17LinearCombinationISJ_fSJ_fLNS_15FloatRoundStyleE2EEES1N_S1Q_JEEENS4_5SM1004TMEM4LOAD26SM100_TMEM_LOAD_32dp32b64xENS4_13SM90_TMA_LOADENS16_INS17_ILi2ELi4ELi3EEES1A_NSX_INS5_IJS1B_SG_EEENS5_IJSG_SC_EEEEEEENS4_39AutoVectorizingCopyWithAssumedAlignmentILi128EEENS4_14SM90_TMA_STOREES26_S28_S28_EEEvvEEEEvNT_6ParamsE,(.L_x_149 - _ZN7cutlass13device_kernelINS_4gemm6kernel13GemmUniversalIN4cute5tupleIJiiiiEEENS1_10collective13CollectiveMmaINS1_35MainloopSm100TmaUmmaWarpSpecializedILi4ELi2ELi4ENS5_IJNS4_1CILi2EEENSA_ILi1EEESC_EEEEENS5_IJNSA_ILi256EEENSA_ILi64EEENSA_ILi128EEEEEENS_12float_e5m2_tENS5_IJlSC_lEEESJ_SK_NS4_8TiledMMAINS4_8MMA_AtomIJNS4_10MMA_TraitsINS4_25SM100_MMA_F8F6F4_2x1SM_SSEJSJ_SJ_fSF_SG_NS4_17integral_constantINS4_4UMMA5MajorELSR_0EEESS_NSP_INSQ_7ScaleInELST_0EEESU_EEEEEENS4_6LayoutINS5_IJSC_SC_SC_EEENS5_IJNSA_ILi0EEESZ_SZ_EEEEENS5_IJNS4_10UnderscoreES12_S12_EEEEENS4_18SM100_TMA_2SM_LOADENS4_14ComposedLayoutINS4_7SwizzleILi3ELi4ELi3EEENS4_18smem_ptr_flag_bitsILi8EEENSX_INS5_IJNSA_ILi8EEESH_EEENS5_IJSH_SC_EEEEEEEvNS4_8identityES15_S1F_vS1G_EENS_8epilogue10collective18CollectiveEpilogueINS1I_23Sm100TmaWarpSpecializedILi1ELi1ELi64ELb0ELb0EEEJNS5_IJSH_SG_SH_EEENS5_IJNSX_ISH_SC_EENSX_ISG_SC_EEEEESJ_SK_SJ_SK_NS1I_6fusion15FusionCallbacksIS1M_NS1R_17LinearCombinationISJ_fSJ_fLNS_15FloatRoundStyleE2EEES1N_S1Q_JEEENS4_5SM1004TMEM4LOAD26SM100_TMEM_LOAD_32dp32b64xENS4_13SM90_TMA_LOADENS16_INS17_ILi2ELi4ELi3EEES1A_NSX_INS5_IJS1B_SG_EEENS5_IJSG_SC_EEEEEEENS4_39AutoVectorizingCopyWithAssumedAlignmentILi128EEENS4_14SM90_TMA_STOREES26_S28_S28_EEEvvEEEEvNT_6ParamsE)
        .other          _ZN7cutlass13device_kernelINS_4gemm6kernel13GemmUniversalIN4cute5tupleIJiiiiEEENS1_10collective13CollectiveMmaINS1_35MainloopSm100TmaUmmaWarpSpecializedILi4ELi2ELi4ENS5_IJNS4_1CILi2EEENSA_ILi1EEESC_EEEEENS5_IJNSA_ILi256EEENSA_ILi64EEENSA_ILi128EEEEEENS_12float_e5m2_tENS5_IJlSC_lEEESJ_SK_NS4_8TiledMMAINS4_8MMA_AtomIJNS4_10MMA_TraitsINS4_25SM100_MMA_F8F6F4_2x1SM_SSEJSJ_SJ_fSF_SG_NS4_17integral_constantINS4_4UMMA5MajorELSR_0EEESS_NSP_INSQ_7ScaleInELST_0EEESU_EEEEEENS4_6LayoutINS5_IJSC_SC_SC_EEENS5_IJNSA_ILi0EEESZ_SZ_EEEEENS5_IJNS4_10UnderscoreES12_S12_EEEEENS4_18SM100_TMA_2SM_LOADENS4_14ComposedLayoutINS4_7SwizzleILi3ELi4ELi3EEENS4_18smem_ptr_flag_bitsILi8EEENSX_INS5_IJNSA_ILi8EEESH_EEENS5_IJSH_SC_EEEEEEEvNS4_8identityES15_S1F_vS1G_EENS_8epilogue10collective18CollectiveEpilogueINS1I_23Sm100TmaWarpSpecializedILi1ELi1ELi64ELb0ELb0EEEJNS5_IJSH_SG_SH_EEENS5_IJNSX_ISH_SC_EENSX_ISG_SC_EEEEESJ_SK_SJ_SK_NS1I_6fusion15FusionCallbacksIS1M_NS1R_17LinearCombinationISJ_fSJ_fLNS_15FloatRoundStyleE2EEES1N_S1Q_JEEENS4_5SM1004TMEM4LOAD26SM100_TMEM_LOAD_32dp32b64xENS4_13SM90_TMA_LOADENS16_INS17_ILi2ELi4ELi3EEES1A_NSX_INS5_IJS1B_SG_EEENS5_IJSG_SC_EEEEEEENS4_39AutoVectorizingCopyWithAssumedAlignmentILi128EEENS4_14SM90_TMA_STOREES26_S28_S28_EEEvvEEEEvNT_6ParamsE,@"STO_CUDA_ENTRY STV_DEFAULT"
_ZN7cutlass13device_kernelINS_4gemm6kernel13GemmUniversalIN4cute5tupleIJiiiiEEENS1_10collective13CollectiveMmaINS1_35MainloopSm100TmaUmmaWarpSpecializedILi4ELi2ELi4ENS5_IJNS4_1CILi2EEENSA_ILi1EEESC_EEEEENS5_IJNSA_ILi256EEENSA_ILi64EEENSA_ILi128EEEEEENS_12float_e5m2_tENS5_IJlSC_lEEESJ_SK_NS4_8TiledMMAINS4_8MMA_AtomIJNS4_10MMA_TraitsINS4_25SM100_MMA_F8F6F4_2x1SM_SSEJSJ_SJ_fSF_SG_NS4_17integral_constantINS4_4UMMA5MajorELSR_0EEESS_NSP_INSQ_7ScaleInELST_0EEESU_EEEEEENS4_6LayoutINS5_IJSC_SC_SC_EEENS5_IJNSA_ILi0EEESZ_SZ_EEEEENS5_IJNS4_10UnderscoreES12_S12_EEEEENS4_18SM100_TMA_2SM_LOADENS4_14ComposedLayoutINS4_7SwizzleILi3ELi4ELi3EEENS4_18smem_ptr_flag_bitsILi8EEENSX_INS5_IJNSA_ILi8EEESH_EEENS5_IJSH_SC_EEEEEEEvNS4_8identityES15_S1F_vS1G_EENS_8epilogue10collective18CollectiveEpilogueINS1I_23Sm100TmaWarpSpecializedILi1ELi1ELi64ELb0ELb0EEEJNS5_IJSH_SG_SH_EEENS5_IJNSX_ISH_SC_EENSX_ISG_SC_EEEEESJ_SK_SJ_SK_NS1I_6fusion15FusionCallbacksIS1M_NS1R_17LinearCombinationISJ_fSJ_fLNS_15FloatRoundStyleE2EEES1N_S1Q_JEEENS4_5SM1004TMEM4LOAD26SM100_TMEM_LOAD_32dp32b64xENS4_13SM90_TMA_LOADENS16_INS17_ILi2ELi4ELi3EEES1A_NSX_INS5_IJS1B_SG_EEENS5_IJSG_SC_EEEEEEENS4_39AutoVectorizingCopyWithAssumedAlignmentILi128EEENS4_14SM90_TMA_STOREES26_S28_S28_EEEvvEEEEvNT_6ParamsE:
[----:B------:R-:W1:Y:S01]  /*0000*/  LDC R1, c[0x0][0x37c] ;  /* 0x0000df00ff017b82 */ /* 0x000e620000000800 */
[----:B------:R-:W2:Y:S01]  /*0010*/  S2R R166, SR_TID.X ;  /* 0x0000000000a67919 */ /* 0x000ea20000002100 */
[----:B------:R-:W3:Y:S06]  /*0020*/  LDCU.64 UR6, c[0x0][0x890] ;  /* 0x00011200ff0677ac */ /* 0x000eec0008000a00 */
[----:B------:R-:W4:Y:S01]  /*0030*/  S2UR UR37, SR_CgaCtaId ;  /* 0x00000000002579c3 */ /* 0x000f220000008800 */
[----:B------:R-:W-:Y:S02]  /*0040*/  PRMT R165, RZ, 0x7610, R165 ;  /* 0x00007610ffa57816 */ /* 0x000fe400000000a5 */
[----:B------:R-:W-:Y:S01]  /*0050*/  ELECT P1, URZ, PT ;  /* 0x0000000000ff782f */ /* 0x000fe20003820000 */
[----:B------:R-:W1:Y:S01]  /*0060*/  LDCU.64 UR40, c[0x0][0x358] ;  /* 0x00006b00ff2877ac */ /* 0x000e620008000a00 */
[----:B---3--:R-:W-:-:S04]  /*0070*/  UISETP.NE.U32.AND UP0, UPT, UR6, URZ, UPT ;  /* 0x000000ff0600728c */ /* 0x008fc8000bf05070 */
[----:B------:R-:W-:Y:S02]  /*0080*/  UISETP.NE.AND.EX UP0, UPT, UR7, URZ, UPT, UP0 ;  /* 0x000000ff0700728c */ /* 0x000fe4000bf05300 */
[----:B----4-:R-:W-:Y:S02]  /*0090*/  ULOP3.LUT UR5, UR37, 0x1, URZ, 0xc0, !UPT ;  /* 0x0000000125057892 */ /* 0x010fe4000f8ec0ff */
[----:B------:R-:W-:Y:S01]  /*00a0*/  ULOP3.LUT UR4, UR37, 0x1, URZ, 0x3c, !UPT ;  /* 0x0000000125047892 */ /* 0x000fe2000f8e3cff */
[----:B--2---:R-:W-:-:S05]  /*00b0*/  SHF.R.U32.HI R169, RZ, 0x5, R166 ;  /* 0x00000005ffa97819 */ /* 0x004fca00000116a6 */
[----:B------:R-:W2:Y:S02]  /*00c0*/  SHFL.IDX PT, R0, R169, RZ, 0x1f ;  /* 0x00001fffa9007589 */ /* 0x000ea400000e0000 */
[----:B--2---:R-:W-:Y:S01]  /*00d0*/  R2UR UR10, R0 ;  /* 0x00000000000a72ca */ /* 0x004fe200000e0000 */
[----:B-1----:R-:W-:-:S14]  /*00e0*/  BRA.U UP0, `(.L_x_0) ;  /* 0x00000001002c7547 */ /* 0x002fdc000b800000 */
[----:B------:R-:W1:Y:S02]  /*00f0*/  LDCU.64 UR8, c[0x0][0x888] ;  /* 0x00011100ff0877ac */ /* 0x000e640008000a00 */
[----:B-1----:R-:W-:-:S04]  /*0100*/  UISETP.NE.U32.AND UP0, UPT, UR8, URZ, UPT ;  /* 0x000000ff0800728c */ /* 0x002fc8000bf05070 */
[----:B------:R-:W-:-:S09]  /*0110*/  UISETP.NE.AND.EX UP0, UPT, UR9, URZ, UPT, UP0 ;  /* 0x000000ff0900728c */ /* 0x000fd2000bf05300 */
[----:B------:R-:W-:Y:S05]  /*0120*/  BRA.U !UP0, `(.L_x_1) ;  /* 0x0000000108107547 */ /* 0x000fea000b800000 */
[----:B------:R-:W1:Y:S02]  /*0130*/  LDC.64 R2, c[0x0][0x888] ;  /* 0x00022200ff027b82 */ /* 0x000e640000000a00 */
[----:B-1----:R1:W5:Y:S01]  /*0140*/  LDG.E R81, desc[UR40][R2.64] ;  /* 0x0000002802517981 */ /* 0x002362000c1e1900 */
[----:B------:R-:W-:Y:S01]  /*0150*/  HFMA2 R165, -RZ, RZ, 0, 5.9604644775390625e-08 ;  /* 0x00000001ffa57431 */ /* 0x000fe200000001ff */
[----:B------:R-:W-:Y:S05]  /*0160*/  BRA `(.L_x_0) ;  /* 0x00000000000c7947 */ /* 0x000fea0003800000 */
.L_x_1:
[----:B------:R-:W1:Y:S01]  /*0170*/  LDCU UR8, c[0x0][0x880] ;  /* 0x00011000ff0877ac */ /* 0x000e620008000800 */
[----:B------:R-:W-:Y:S01]  /*0180*/  HFMA2 R165, -RZ, RZ, 0, 5.9604644775390625e-08 ;  /* 0x00000001ffa57431 */ /* 0x000fe200000001ff */
[----:B-1----:R-:W-:-:S07]  /*0190*/  MOV R81, UR8 ;  /* 0x0000000800517c02 */ /* 0x002fce0008000f00 */
.L_x_0:
[----:B------:R-:W2:Y:S02]  /*01a0*/  LDCU.64 UR8, c[0x0][0x8b0] ;  /* 0x00011600ff0877ac */ /* 0x000ea40008000a00 */
[----:B--2---:R-:W-:-:S04]  /*01b0*/  UISETP.NE.U32.AND UP0, UPT, UR8, URZ, UPT ;  /* 0x000000ff0800728c */ /* 0x004fc8000bf05070 */
[----:B------:R-:W-:-:S09]  /*01c0*/  UISETP.NE.AND.EX UP0, UPT, UR9, URZ, UPT, UP0 ;  /* 0x000000ff0900728c */ /* 0x000fd2000bf05300 */
[----:B------:R-:W-:Y:S05]  /*01d0*/  BRA.U UP0, `(.L_x_2) ;  /* 0x0000000100247547 */ /* 0x000fea000b800000 */
[----:B------:R-:W2:Y:S02]  /*01e0*/  LDCU.64 UR8, c[0x0][0x8a8] ;  /* 0x00011500ff0877ac */ /* 0x000ea40008000a00 */
[----:B--2---:R-:W-:-:S04]  /*01f0*/  UISETP.NE.U32.AND UP0, UPT, UR8, URZ, UPT ;  /* 0x000000ff0800728c */ /* 0x004fc8000bf05070 */
[----:B------:R-:W-:-:S09]  /*0200*/  UISETP.NE.AND.EX UP0, UPT, UR9, URZ, UPT, UP0 ;  /* 0x000000ff0900728c */ /* 0x000fd2000bf05300 */
[----:B------:R-:W-:Y:S05]  /*0210*/  BRA.U !UP0, `(.L_x_3) ;  /* 0x00000001080c7547 */ /* 0x000fea000b800000 */
[----:B------:R-:W2:Y:S02]  /*0220*/  LDC.64 R78, c[0x0][0x8a8] ;  /* 0x00022a00ff4e7b82 */ /* 0x000ea40000000a00 */
[----:B--2---:R2:W5:Y:S01]  /*0230*/  LDG.E R78, desc[UR40][R78.64] ;  /* 0x000000284e4e7981 */ /* 0x004562000c1e1900 */
[----:B------:R-:W-:Y:S05]  /*0240*/  BRA `(.L_x_2) ;  /* 0x0000000000087947 */ /* 0x000fea0003800000 */
.L_x_3:
[----:B------:R-:W2:Y:S02]  /*0250*/  LDCU UR8, c[0x0][0x8a0] ;  /* 0x00011400ff0877ac */ /* 0x000ea40008000800 */
[----:B--2---:R-:W-:Y:S02]  /*0260*/  MOV R78, UR8 ;  /* 0x00000008004e7c02 */ /* 0x004fe40008000f00 */
.L_x_2:
[----:B------:R-:W-:Y:S01]  /*0270*/  IMAD.U32 R0, RZ, RZ, UR10 ;  /* 0x0000000aff007e24 */ /* 0x000fe2000f8e00ff */
[----:B------:R-:W-:Y:S04]  /*0280*/  BSSY.RECONVERGENT B0, `(.L_x_4) ;  /* 0x000000c000007945 */ /* 0x000fe80003800200 */
[C---:B------:R-:W-:Y:S02]  /*0290*/  ISETP.NE.OR P2, PT, R0.reuse, 0x1, !P1 ;  /* 0x000000010000780c */ /* 0x040fe40004f45670 */
[----:B------:R-:W-:-:S11]  /*02a0*/  ISETP.NE.OR P0, PT, R0, 0x3, !P1 ;  /* 0x000000030000780c */ /* 0x000fd60004f05670 */
[----:B------:R-:W-:Y:S05]  /*02b0*/  @P2 BRA `(.L_x_5) ;  /* 0x0000000000202947 */ /* 0x000fea0003800000 */
[----:B------:R-:W3:Y:S02]  /*02c0*/  LDCU.64 UR8, c[0x0][0x348] ;  /* 0x00006900ff0877ac */ /* 0x000ee40008000a00 */
[----:B---3--:R-:W-:Y:S02]  /*02d0*/  UIADD3 UR12, UP1, UPT, UR8, 0x80, URZ ;  /* 0x00000080080c7890 */ /* 0x008fe4000ff3e0ff */
[----:B------:R-:W-:Y:S02]  /*02e0*/  UIADD3 UR8, UP0, UPT, UR8, 0x180, URZ ;  /* 0x0000018008087890 */ /* 0x000fe4000ff1e0ff */
[----:B------:R-:W-:Y:S02]  /*02f0*/  UIADD3.X UR13, UPT, UPT, URZ, UR9, URZ, UP1, !UPT ;  /* 0x00000009ff0d7290 */ /* 0x000fe40008ffe4ff */
[----:B------:R-:W-:-:S07]  /*0300*/  UIADD3.X UR9, UPT, UPT, URZ, UR9, URZ, UP0, !UPT ;  /* 0x00000009ff097290 */ /* 0x000fce00087fe4ff */
[----:B------:R3:W-:Y:S02]  /*0310*/  UTMACCTL.PF [UR12] ;  /* 0x000000000c0079b9 */ /* 0x0007e40008040000 */
[----:B------:R3:W-:Y:S02]  /*0320*/  UTMACCTL.PF [UR8] ;  /* 0x00000000080079b9 */ /* 0x0007e40008040000 */
[----:B---3--:R-:W-:Y:S01]  /*0330*/  NOP ;  /* 0x0000000000007918 */ /* 0x008fe20000000000 */
.L_x_5:
[----:B------:R-:W-:Y:S05]  /*0340*/  BSYNC.RECONVERGENT B0 ;  /* 0x0000000000007941 */ /* 0x000fea0003800200 */
.L_x_4:
[----:B------:R-:W-:Y:S04]  /*0350*/  BSSY.RECONVERGENT B0, `(.L_x_6) ;  /* 0x000000a000007945 */ /* 0x000fe80003800200 */
        /* <DEDUP_REMOVED lines=9> */
.L_x_7:
[----:B------:R-:W-:Y:S05]  /*03f0*/  BSYNC.RECONVERGENT B0 ;  /* 0x0000000000007941 */ /* 0x000fea0003800200 */
.L_x_6:
[----:B------:R-:W3:Y:S01]  /*0400*/  LDCU.64 UR8, c[0x0][0x888] ;  /* 0x00011100ff0877ac */ /* 0x000ee20008000a00 */
[----:B------:R-:W-:Y:S02]  /*0410*/  UISETP.EQ.U32.AND UP1, UPT, UR6, URZ, UPT ;  /* 0x000000ff0600728c */ /* 0x000fe4000bf22070 */
[----:B------:R-:W-:Y:S02]  /*0420*/  UPLOP3.LUT UP5, UPT, UPT, UPT, UPT, 0x80, 0x8 ;  /* 0x000000000008789c */ /* 0x000fe40003faf070 */
[----:B---3--:R-:W-:-:S04]  /*0430*/  UISETP.NE.U32.AND UP0, UPT, UR8, URZ, UPT ;  /* 0x000000ff0800728c */ /* 0x008fc8000bf05070 */
[----:B------:R-:W-:-:S04]  /*0440*/  UISETP.NE.AND.EX UP0, UPT, UR9, URZ, UPT, UP0 ;  /* 0x000000ff0900728c */ /* 0x000fc8000bf05300 */
[----:B------:R-:W-:-:S04]  /*0450*/  UISETP.EQ.OR.EX UP2, UPT, UR7, URZ, !UP0, UP1 ;  /* 0x000000ff0700728c */ /* 0x000fc8000c742710 */
[----:B------:R-:W-:-:S05]  /*0460*/  UP2UR UR44, UPR, URZ, 0x4 ;  /* 0x00000004ff2c7883 */ /* 0x000fca0008000000 */
[----:B------:R-:W-:Y:S07]  /*0470*/  BRA.U !UP2, `(.L_x_8) ;  /* 0x000000010a207547 */ /* 0x000fee000b800000 */
[----:B------:R-:W-:Y:S01]  /*0480*/  UISETP.NE.U32.AND UP2, UPT, UR6, URZ, UPT ;  /* 0x000000ff0600728c */ /* 0x000fe2000bf45070 */
[----:B-----5:R-:W-:Y:S01]  /*0490*/  FSETP.NEU.AND P0, PT, R81, RZ, PT ;  /* 0x000000ff5100720b */ /* 0x020fe20003f0d000 */
[----:B------:R-:W-:Y:S02]  /*04a0*/  USEL UR6, URZ, 0xffffffff, UP0 ;  /* 0xffffffffff067887 */ /* 0x000fe40008000000 */
[----:B------:R-:W-:-:S10]  /*04b0*/  UISETP.NE.AND.EX UP2, UPT, UR7, URZ, UPT, UP2 ;  /* 0x000000ff0700728c */ /* 0x000fd4000bf45320 */
[----:B------:R-:W-:Y:S01]  /*04c0*/  VOTEU.ANY UP1, P0 ;  /* 0x0000000000ff7886 */ /* 0x000fe20000020100 */
[----:B------:R-:W-:-:S04]  /*04d0*/  @!UP2 USEL UR6, URZ, 0xffffffff, UP1 ;  /* 0xffffffffff06a887 */ /* 0x000fc80008800000 */
[----:B------:R-:W-:-:S04]  /*04e0*/  ULOP3.LUT UR6, UR6, 0x1, URZ, 0xc0, !UPT ;  /* 0x0000000106067892 */ /* 0x000fc8000f8ec0ff */
[----:B------:R-:W-:-:S11]  /*04f0*/  UISETP.NE.U32.AND UP5, UPT, UR6, 0x1, UPT ;  /* 0x000000010600788c */ /* 0x000fd6000bfa5070 */
.L_x_8:
[----:B------:R-:W3:Y:S01]  /*0500*/  SHFL.IDX PT, R0, R169, RZ, 0x1f ;  /* 0x00001fffa9007589 */ /* 0x000ee200000e0000 */
[----:B------:R-:W-:-:S04]  /*0510*/  UISETP.NE.AND UP1, UPT, UR10, 0x2, UPT ;  /* 0x000000020a00788c */ /* 0x000fc8000bf25270 */
[----:B------:R-:W-:Y:S02]  /*0520*/  UISETP.EQ.AND UP2, UPT, UR5, URZ, !UP1 ;  /* 0x000000ff0500728c */ /* 0x000fe4000cf42270 */
[----:B------:R-:W-:-:S04]  /*0530*/  USEL UR7, URZ, 0x1, UP1 ;  /* 0x00000001ff077887 */ /* 0x000fc80008800000 */
[----:B------:R-:W-:Y:S02]  /*0540*/  PLOP3.LUT P5, PT, P1, PT, UP2, 0x80, 0x8 ;  /* 0x000000000008781c */ /* 0x000fe40000faf028 */
[----:B---3--:R-:W-:-:S13]  /*0550*/  ISETP.NE.AND P0, PT, R0, RZ, PT ;  /* 0x000000ff0000720c */ /* 0x008fda0003f05270 */
[----:B------:R-:W-:Y:S05]  /*0560*/  @P0 BRA `(.L_x_9) ;  /* 0x0000000000440947 */ /* 0x000fea0003800000 */
[----:B------:R-:W-:Y:S01]  /*0570*/  UMOV UR8, 0x400 ;  /* 0x0000040000087882 */ /* 0x000fe20000000000 */
[----:B------:R-:W-:Y:S01]  /*0580*/  UMOV UR6, 0x1 ;  /* 0x0000000100067882 */ /* 0x000fe20000000000 */
[----:B------:R-:W-:Y:S02]  /*0590*/  ULEA UR8, UR37, UR8, 0x18 ;  /* 0x0000000825087291 */ /* 0x000fe4000f8ec0ff */
[----:B------:R-:W-:-:S04]  /*05a0*/  UIADD3 UR12, UPT, UPT, -UR6, 0x100000, URZ ;  /* 0x00100000060c7890 */ /* 0x000fc8000fffe1ff */
[----:B------:R-:W-:Y:S02]  /*05b0*/  USHF.L.U32 UR13, UR12, 0xb, URZ ;  /* 0x0000000b0c0d7899 */ /* 0x000fe400080006ff */
[----:B------:R-:W-:Y:S01]  /*05c0*/  USHF.L.U32 UR12, UR12, 0x1, URZ ;  /* 0x000000010c0c7899 */ /* 0x000fe200080006ff */
[----:B------:R-:W-:Y:S01]  /*05d0*/  ELECT P0, URZ, PT ;  /* 0x0000000000ff782f */ /* 0x000fe20003800000 */
[----:B------:R-:W3:Y:S10]  /*05e0*/  FENCE.VIEW.ASYNC.S ;  /* 0x00000000000073c6 */ /* 0x000ef40000000000 */
[----:B---3--:R3:W4:Y:S01]  /*05f0*/  SYNCS.EXCH.64 URZ, [UR8], UR12 ;  /* 0x0000000c08ff75b2 */ /* 0x0087220008000100 */
[----:B------:R3:W1:Y:S01]  /*0600*/  SYNCS.EXCH.64 URZ, [UR8+0x20], UR12 ;  /* 0x0000200c08ff75b2 */ /* 0x0006620008000100 */
[----:B------:R3:W1:Y:S01]  /*0610*/  SYNCS.EXCH.64 URZ, [UR8+0x8], UR12 ;  /* 0x0000080c08ff75b2 */ /* 0x0006620008000100 */
[----:B------:R3:W1:Y:S01]  /*0620*/  SYNCS.EXCH.64 URZ, [UR8+0x28], UR12 ;  /* 0x0000280c08ff75b2 */ /* 0x0006620008000100 */
[----:B------:R3:W1:Y:S01]  /*0630*/  SYNCS.EXCH.64 URZ, [UR8+0x10], UR12 ;  /* 0x0000100c08ff75b2 */ /* 0x0006620008000100 */
[----:B------:R3:W1:Y:S01]  /*0640*/  SYNCS.EXCH.64 URZ, [UR8+0x30], UR12 ;  /* 0x0000300c08ff75b2 */ /* 0x0006620008000100 */
[----:B------:R3:W1:Y:S01]  /*0650*/  SYNCS.EXCH.64 URZ, [UR8+0x18], UR12 ;  /* 0x0000180c08ff75b2 */ /* 0x0006620008000100 */
[----:B------:R3:W1:Y:S01]  /*0660*/  SYNCS.EXCH.64 URZ, [UR8+0x38], UR12 ;  /* 0x0000380c08ff75b2 */ /* 0x0006620008000100 */
[----:B------:R-:W-:Y:S01]  /*0670*/  NOP ;  /* 0x0000000000007918 */ /* 0x000fe20000000000 */
.L_x_9:
[----:B------:R-:W2:Y:S01]  /*0680*/  SHFL.IDX PT, R0, R169, RZ, 0x1f ;  /* 0x00001fffa9007589 */ /* 0x000ea200000e0000 */
[----:B------:R-:W-:Y:S01]  /*0690*/  NOP ;  /* 0x0000000000007918 */ /* 0x000fe20000000000 */
[----:B--2---:R-:W-:-:S13]  /*06a0*/  ISETP.NE.AND P0, PT, R0, 0x1, PT ;  /* 0x000000010000780c */ /* 0x004fda0003f05270 */
[----:B------:R-:W-:Y:S05]  /*06b0*/  @P0 BRA `(.L_x_10) ;  /* 0x00000000003c0947 */ /* 0x000fea0003800000 */
[----:B------:R-:W-:Y:S01]  /*06c0*/  UMOV UR9, 0x400 ;  /* 0x0000040000097882 */ /* 0x000fe20000000000 */
[----:B---3--:R-:W-:Y:S01]  /*06d0*/  UMOV UR8, 0x20 ;  /* 0x0000002000087882 */ /* 0x008fe20000000000 */
[----:B------:R-:W-:Y:S01]  /*06e0*/  UMOV UR6, 0x80 ;  /* 0x0000008000067882 */ /* 0x000fe20000000000 */
[----:B------:R-:W-:Y:S02]  /*06f0*/  ULEA UR9, UR37, UR9, 0x18 ;  /* 0x0000000925097291 */ /* 0x000fe4000f8ec0ff */
[----:B------:R-:W-:-:S04]  /*0700*/  UIADD3 UR12, UPT, UPT, -UR8, 0x100000, URZ ;  /* 0x00100000080c7890 */ /* 0x000fc8000fffe1ff */
[----:B------:R-:W-:Y:S02]  /*0710*/  USHF.L.U32 UR13, UR12, 0xb, URZ ;  /* 0x0000000b0c0d7899 */ /* 0x000fe400080006ff */
[----:B------:R-:W-:Y:S02]  /*0720*/  USHF.L.U32 UR12, UR12, 0x1, URZ ;  /* 0x000000010c0c7899 */ /* 0x000fe400080006ff */
[----:B------:R-:W-:-:S04]  /*0730*/  UIADD3 UR14, UPT, UPT, -UR6, 0x100000, URZ ;  /* 0x00100000060e7890 */ /* 0x000fc8000fffe1ff */
[----:B------:R-:W-:Y:S02]  /*0740*/  USHF.L.U32 UR15, UR14, 0xb, URZ ;  /* 0x0000000b0e0f7899 */ /* 0x000fe400080006ff */
[----:B------:R-:W-:Y:S01]  /*0750*/  USHF.L.U32 UR14, UR14, 0x1, URZ ;  /* 0x000000010e0e7899 */ /* 0x000fe200080006ff */
[----:B------:R-:W-:Y:S01]  /*0760*/  ELECT P0, URZ, PT ;  /* 0x0000000000ff782f */ /* 0x000fe20003800000 */
[----:B------:R-:W2:Y:S02]  /*0770*/  FENCE.VIEW.ASYNC.S ;  /* 0x00000000000073c6 */ /* 0x000ea40000000000 */
[----:B--2---:R2:W3:Y:S08]  /*0780*/  SYNCS.EXCH.64 URZ, [UR9+0x40], UR12 ;  /* 0x0000400c09ff75b2 */ /* 0x0044f00008000100 */
[----:B------:R2:W1:Y:S01]  /*0790*/  SYNCS.EXCH.64 URZ, [UR9+0x48], UR14 ;  /* 0x0000480e09ff75b2 */ /* 0x0004620008000100 */
[----:B------:R-:W-:Y:S01]  /*07a0*/  NOP ;  /* 0x0000000000007918 */ /* 0x000fe20000000000 */
.L_x_10:
[----:B------:R-:W4:Y:S01]  /*07b0*/  SHFL.IDX PT, R0, R169, RZ, 0x1f ;  /* 0x00001fffa9007589 */ /* 0x000f2200000e0000 */
[----:B------:R-:W-:Y:S01]  /*07c0*/  NOP ;  /* 0x0000000000007918 */ /* 0x000fe20000000000 */
[----:B----4-:R-:W-:-:S13]  /*07d0*/  ISETP.NE.AND P0, PT, R0, 0x3, PT ;  /* 0x000000030000780c */ /* 0x010fda0003f05270 */
[----:B------:R-:W-:Y:S05]  /*07e0*/  @P0 BRA `(.L_x_11) ;  /* 0x00000000002c0947 */ /* 0x000fea0003800000 */
[----:B---3--:R-:W-:Y:S01]  /*07f0*/  UMOV UR8, 0x400 ;  /* 0x0000040000087882 */ /* 0x008fe20000000000 */
[----:B------:R-:W-:Y:S01]  /*0800*/  UMOV UR6, 0x20 ;  /* 0x0000002000067882 */ /* 0x000fe20000000000 */
[----:B------:R-:W-:Y:S02]  /*0810*/  ULEA UR8, UR37, UR8, 0x18 ;  /* 0x0000000825087291 */ /* 0x000fe4000f8ec0ff */
[----:B--2---:R-:W-:-:S04]  /*0820*/  UIADD3 UR12, UPT, UPT, -UR6, 0x100000, URZ ;  /* 0x00100000060c7890 */ /* 0x004fc8000fffe1ff */
[----:B------:R-:W-:Y:S02]  /*0830*/  USHF.L.U32 UR13, UR12, 0xb, URZ ;  /* 0x0000000b0c0d7899 */ /* 0x000fe400080006ff */
[----:B------:R-:W-:Y:S01]  /*0840*/  USHF.L.U32 UR12, UR12, 0x1, URZ ;  /* 0x000000010c0c7899 */ /* 0x000fe200080006ff */
[----:B------:R-:W-:Y:S01]  /*0850*/  ELECT P0, URZ, PT ;  /* 0x0000000000ff782f */ /* 0x000fe20003800000 */
[----:B------:R-:W2:Y:S10]  /*0860*/  FENCE.VIEW.ASYNC.S ;  /* 0x00000000000073c6 */ /* 0x000eb40000000000 */
[----:B--2---:R4:W2:Y:S01]  /*0870*/  SYNCS.EXCH.64 URZ, [UR8+0x50], UR12 ;  /* 0x0000500c08ff75b2 */ /* 0x0048a20008000100 */
[----:B------:R4:W3:Y:S02]  /*0880*/  SYNCS.EXCH.64 URZ, [UR8+0x58], UR12 ;  /* 0x0000580c08ff75b2 */ /* 0x0008e40008000100 */
[----:B----4-:R-:W-:Y:S01]  /*0890*/  NOP ;  /* 0x0000000000007918 */ /* 0x010fe20000000000 */
.L_x_11:
[----:B------:R-:W4:Y:S01]  /*08a0*/  SHFL.IDX PT, R0, R169, RZ, 0x1f ;  /* 0x00001fffa9007589 */ /* 0x000f2200000e0000 */
[----:B------:R-:W-:Y:S01]  /*08b0*/  NOP ;  /* 0x0000000000007918 */ /* 0x000fe20000000000 */
[----:B----4-:R-:W-:-:S13]  /*08c0*/  ISETP.NE.AND P0, PT, R0, 0x4, PT ;  /* 0x000000040000780c */ /* 0x010fda0003f05270 */
[----:B------:R-:W-:Y:S05]  /*08d0*/  @P0 BRA `(.L_x_12) ;  /* 0x0000000000480947 */ /* 0x000fea0003800000 */
[----:B--2---:R-:W-:Y:S01]  /*08e0*/  UMOV UR9, 0x1e0 ;  /* 0x000001e000097882 */ /* 0x004fe20000000000 */
[----:B---3--:R-:W-:Y:S01]  /*08f0*/  UMOV UR8, 0x400 ;  /* 0x0000040000087882 */ /* 0x008fe20000000000 */
[----:B------:R-:W-:Y:S01]  /*0900*/  USEL UR9, UR9, 0x1a0, UP5 ;  /* 0x000001a009097887 */ /* 0x000fe2000a800000 */
        /* <DEDUP_REMOVED lines=10> */
[----:B--2---:R4:W2:Y:S08]  /*09b0*/  SYNCS.EXCH.64 URZ, [UR8+0x60], UR12 ;  /* 0x0000600c08ff75b2 */ /* 0x0048b00008000100 */
[----:B------:R4:W3:Y:S01]  /*09c0*/  SYNCS.EXCH.64 URZ, [UR8+0x70], UR14 ;  /* 0x0000700e08ff75b2 */ /* 0x0008e20008000100 */
[----:B------:R4:W1:Y:S01]  /*09d0*/  SYNCS.EXCH.64 URZ, [UR8+0x68], UR12 ;  /* 0x0000680c08ff75b2 */ /* 0x0008620008000100 */
[----:B------:R4:W1:Y:S02]  /*09e0*/  SYNCS.EXCH.64 URZ, [UR8+0x78], UR14 ;  /* 0x0000780e08ff75b2 */ /* 0x0008640008000100 */
[----:B----4-:R-:W-:Y:S01]  /*09f0*/  NOP ;  /* 0x0000000000007918 */ /* 0x010fe20000000000 */
.L_x_12:
[----:B------:R-:W4:Y:S01]  /*0a00*/  SHFL.IDX PT, R0, R169, RZ, 0x1f ;  /* 0x00001fffa9007589 */ /* 0x000f2200000e0000 */
[----:B------:R-:W-:Y:S01]  /*0a10*/  NOP ;  /* 0x0000000000007918 */ /* 0x000fe20000000000 */
[----:B----4-:R-:W-:-:S13]  /*0a20*/  ISETP.NE.AND P0, PT, R0, 0x5, PT ;  /* 0x000000050000780c */ /* 0x010fda0003f05270 */
[----:B------:R-:W-:Y:S05]  /*0a30*/  @P0 BRA `(.L_x_13) ;  /* 0x0000000000540947 */ /* 0x000fea0003800000 */
[----:B--2---:R-:W-:Y:S01]  /*0a40*/  UMOV UR9, 0x400 ;  /* 0x0000040000097882 */ /* 0x004fe20000000000 */
        /* <DEDUP_REMOVED lines=14> */
[----:B------:R4:W1:Y:S01]  /*0b30*/  SYNCS.EXCH.64 URZ, [UR9+0xa8], UR14 ;  /* 0x0000a80e09ff75b2 */ /* 0x0008620008000100 */
[----:B------:R4:W1:Y:S01]  /*0b40*/  SYNCS.EXCH.64 URZ, [UR9+0x90], UR12 ;  /* 0x0000900c09ff75b2 */ /* 0x0008620008000100 */
[----:B------:R4:W1:Y:S01]  /*0b50*/  SYNCS.EXCH.64 URZ, [UR9+0xb0], UR14 ;  /* 0x0000b00e09ff75b2 */ /* 0x0008620008000100 */
[----:B------:R4:W1:Y:S01]  /*0b60*/  SYNCS.EXCH.64 URZ, [UR9+0x98], UR12 ;  /* 0x0000980c09ff75b2 */ /* 0x0008620008000100 */
[----:B------:R4:W1:Y:S02]  /*0b70*/  SYNCS.EXCH.64 URZ, [UR9+0xb8], UR14 ;  /* 0x0000b80e09ff75b2 */ /* 0x0008640008000100 */
[----:B----4-:R-:W-:Y:S01]  /*0b80*/  NOP ;  /* 0x0000000000007918 */ /* 0x010fe20000000000 */
.L_x_13:
[----:B------:R-:W4:Y:S01]  /*0b90*/  SHFL.IDX PT, R0, R169, RZ, 0x1f ;  /* 0x00001fffa9007589 */ /* 0x000f2200000e0000 */
[----:B------:R-:W-:Y:S01]  /*0ba0*/  ISETP.NE.OR P1, PT, RZ, UR10, !P1 ;  /* 0x0000000aff007c0c */ /* 0x000fe2000cf25670 */
        /* <DEDUP_REMOVED lines=12> */
[----:B------:R4:W3:Y:S01]  /*0c70*/  SYNCS.EXCH.64 URZ, [UR8+0xd0], UR12 ;  /* 0x0000d00c08ff75b2 */ /* 0x0008e20008000100 */
[----:B------:R4:W1:Y:S01]  /*0c80*/  SYNCS.EXCH.64 URZ, [UR8+0xc8], UR12 ;  /* 0x0000c80c08ff75b2 */ /* 0x0008620008000100 */
[----:B------:R4:W1:Y:S02]  /*0c90*/  SYNCS.EXCH.64 URZ, [UR8+0xd8], UR12 ;  /* 0x0000d80c08ff75b2 */ /* 0x0008640008000100 */
[----:B----4-:R-:W-:Y:S01]  /*0ca0*/  NOP ;  /* 0x0000000000007918 */ /* 0x010fe20000000000 */
.L_x_14:
[----:B------:R-:W-:Y:S01]  /*0cb0*/  VOTEU.ALL UP1, P1 ;  /* 0x0000000000ff7886 */ /* 0x000fe20000820000 */
[----:B---3--:R-:W3:Y:S01]  /*0cc0*/  LDCU UR8, c[0x0][0x36c] ;  /* 0x00006d80ff0877ac */ /* 0x008ee20008000800 */
[----:B------:R-:W-:Y:S01]  /*0cd0*/  NOP ;  /* 0x0000000000007918 */ /* 0x000fe20000000000 */
[----:B------:R-:W-:Y:S01]  /*0ce0*/  LOP3.LUT R10, R166, 0x1f, RZ, 0xc0, !PT ;  /* 0x0000001fa60a7812 */ /* 0x000fe200078ec0ff */
[----:B--2---:R-:W-:Y:S01]  /*0cf0*/  UMOV UR12, 0x20 ;  /* 0x00000020000c7882 */ /* 0x004fe20000000000 */
[----:B------:R-:W-:Y:S01]  /*0d00*/  @!UP1 UMOV UR6, 0x400 ;  /* 0x0000040000069882 */ /* 0x000fe20000000000 */
[----:B------:R-:W-:-:S04]  /*0d10*/  @!UP1 UIADD3 UR12, UPT, UPT, -UR12, 0x100000, URZ ;  /* 0x001000000c0c9890 */ /* 0x000fc8000fffe1ff */
[----:B------:R-:W-:Y:S02]  /*0d20*/  @!UP1 USHF.L.U32 UR13, UR12, 0xb, URZ ;  /* 0x0000000b0c0d9899 */ /* 0x000fe400080006ff */
[----:B------:R-:W-:Y:S02]  /*0d30*/  @!UP1 USHF.L.U32 UR12, UR12, 0x1, URZ ;  /* 0x000000010c0c9899 */ /* 0x000fe400080006ff */
[----:B------:R-:W-:Y:S01]  /*0d40*/  @!UP1 ULEA UR6, UR37, UR6, 0x18 ;  /* 0x0000000625069291 */ /* 0x000fe2000f8ec0ff */
[----:B------:R-:W-:Y:S01]  /*0d50*/  VOTEU.ALL UP1, P1 ;  /* 0x0000000000ff7886 */ /* 0x000fe20000820000 */
[----:B------:R-:W-:Y:S01]  /*0d60*/  UISETP.NE.AND UP4, UPT, UR10, URZ, UPT ;  /* 0x000000ff0a00728c */ /* 0x000fe2000bf85270 */
[----:B------:R-:W2:Y:S09]  /*0d70*/  FENCE.VIEW.ASYNC.S ;  /* 0x00000000000073c6 */ /* 0x000eb20000000000 */
[----:B--2---:R2:W4:Y:S01]  /*0d80*/  @!UP1 SYNCS.EXCH.64 URZ, [UR6+0xe0], UR12 ;  /* 0x0000e00c06ff95b2 */ /* 0x0045220008000100 */
[----:B---3--:R-:W-:-:S09]  /*0d90*/  UISETP.EQ.U32.AND UP1, UPT, UR8, 0x1, UPT ;  /* 0x000000010800788c */ /* 0x008fd2000bf22070 */
[----:B------:R-:W-:Y:S05]  /*0da0*/  BRA.U !UP1, `(.L_x_15) ;  /* 0x0000000109087547 */ /* 0x000fea000b800000 */
[----:B-1--4-:R-:W-:Y:S01]  /*0db0*/  UCGABAR_ARV ;  /* 0x00000000000079c7 */ /* 0x012fe20008000000 */
[----:B------:R-:W-:Y:S05]  /*0dc0*/  BRA `(.L_x_16) ;  /* 0x0000000000047947 */ /* 0x000fea0003800000 */
.L_x_15:
[----:B-1--4-:R-:W-:Y:S01]  /*0dd0*/  NOP ;  /* 0x0000000000007918 */ /* 0x012fe20000000000 */
.L_x_16:
[----:B------:R-:W1:Y:S01]  /*0de0*/  S2R R164, SR_CTAID.Y ;  /* 0x0000000000a47919 */ /* 0x000e620000002600 */
[----:B------:R-:W-:-:S05]  /*0df0*/  CS2R.32 R155, SR_CgaSize ;  /* 0x00000000009b7805 */ /* 0x000fca0000008a00 */
[----:B------:R-:W-:-:S05]  /*0e00*/  IMAD R155, R155, -0xa0, RZ ;  /* 0xffffff609b9b7824 */ /* 0x000fca00078e02ff */
[----:B--2---:R-:W-:-:S14]  /*0e10*/  R2UR UR6, R155 ;  /* 0x000000009b0672ca */ /* 0x004fdc00000e0000 */
[----:B------:R-:W2:Y:S01]  /*0e20*/  LDCU UR6, c[0x0][UR6+0x2b4] ;  /* 0x00005680060677ac */ /* 0x000ea20008000800 */
[----:B------:R-:W-:-:S05]  /*0e30*/  CS2R.32 R0, SR_CgaSize ;  /* 0x0000000000007805 */ /* 0x000fca0000008a00 */
[----:B------:R-:W-:-:S06]  /*0e40*/  IMAD R0, R0, -0xa0, RZ ;  /* 0xffffff6000007824 */ /* 0x000fcc00078e02ff */
[----:B------:R-:W3:Y:S01]  /*0e50*/  LDC R0, c[0x0][R0+0x2a4] ;  /* 0x0000a90000007b82 */ /* 0x000ee20000000800 */
[----:B------:R-:W-:Y:S01]  /*0e60*/  PRMT R8, RZ, 0x7610, R8 ;  /* 0x00007610ff087816 */ /* 0x000fe20000000008 */
[----:B------:R-:W4:Y:S01]  /*0e70*/  S2R R11, SR_CTAID.X ;  /* 0x00000000000b7919 */ /* 0x000f220000002500 */
[----:B------:R-:W-:-:S05]  /*0e80*/  CS2R.32 R155, SR_CgaSize ;  /* 0x00000000009b7805 */ /* 0x000fca0000008a00 */
[----:B------:R-:W-:-:S05]  /*0e90*/  IMAD R155, R155, -0xa0, RZ ;  /* 0xffffff609b9b7824 */ /* 0x000fca00078e02ff */
[----:B------:R-:W-:-:S14]  /*0ea0*/  R2UR UR8, R155 ;  /* 0x000000009b0872ca */ /* 0x000fdc00000e0000 */
[----:B------:R-:W3:Y:S01]  /*0eb0*/  LDCU UR8, c[0x0][UR8+0x2b0] ;  /* 0x00005600080877ac */ /* 0x000ee20008000800 */
[----:B------:R-:W-:Y:S01]  /*0ec0*/  UISETP.NE.AND UP2, UPT, UR10, 0x2, UPT ;  /* 0x000000020a00788c */ /* 0x000fe2000bf45270 */
[----:B------:R-:W2:Y:S01]  /*0ed0*/  LDC R9, c[0x0][0xb24] ;  /* 0x0002c900ff097b82 */ /* 0x000ea20000000800 */
[----:B------:R-:W-:-:S05]  /*0ee0*/  CS2R.32 R2, SR_CgaSize ;  /* 0x0000000000027805 */ /* 0x000fca0000008a00 */
[----:B------:R-:W-:-:S06]  /*0ef0*/  IMAD R2, R2, -0xa0, RZ ;  /* 0xffffff6002027824 */ /* 0x000fcc00078e02ff */
[----:B------:R-:W3:Y:S08]  /*0f00*/  LDC R2, c[0x0][R2+0x2a0] ;  /* 0x0000a80002027b82 */ /* 0x000ef00000000800 */
[----:B------:R-:W3:Y:S01]  /*0f10*/  LDC R72, c[0x0][0xb24] ;  /* 0x0002c900ff487b82 */ /* 0x000ee20000000800 */
[----:B-1----:R-:W-:-:S07]  /*0f20*/  I2FP.F32.U32 R3, R164 ;  /* 0x000000a400037245 */ /* 0x002fce0000201000 */
[----:B------:R-:W1:Y:S01]  /*0f30*/  S2UR UR36, SR_CTAID.Z ;  /* 0x00000000002479c3 */ /* 0x000e620000002700 */
[----:B--2---:R-:W-:Y:S01]  /*0f40*/  ISETP.GE.AND P0, PT, R9, 0x1, PT ;  /* 0x000000010900780c */ /* 0x004fe20003f06270 */
[----:B----4-:R-:W-:Y:S01]  /*0f50*/  IMAD.MOV.U32 R155, RZ, RZ, R11 ;  /* 0x000000ffff9b7224 */ /* 0x010fe200078e000b */
[----:B------:R-:W-:Y:S01]  /*0f60*/  I2FP.F32.U32 R4, R11 ;  /* 0x0000000b00047245 */ /* 0x000fe20000201000 */
[----:B------:R-:W-:Y:S01]  /*0f70*/  FMUL R3, R3, UR6 ;  /* 0x0000000603037c20 */ /* 0x000fe20008400000 */
[----:B------:R-:W2:Y:S03]  /*0f80*/  LDCU UR6, c[0x0][0xb30] ;  /* 0x00016600ff0677ac */ /* 0x000ea60008000800 */
[----:B---3--:R-:W-:Y:S01]  /*0f90*/  FMUL R4, R4, UR8 ;  /* 0x0000000804047c20 */ /* 0x008fe20008400000 */
[----:B------:R-:W3:Y:S08]  /*0fa0*/  F2I.U32.TRUNC.NTZ R143, R3 ;  /* 0x00000003008f7305 */ /* 0x000ef0000020f000 */
[----:B------:R-:W4:Y:S01]  /*0fb0*/  F2I.U32.TRUNC.NTZ R154, R4 ;  /* 0x00000004009a7305 */ /* 0x000f22000020f000 */
[----:B--2---:R-:W-:Y:S01]  /*0fc0*/  UISETP.NE.AND UP3, UPT, UR6, 0x1, UPT ;  /* 0x000000010600788c */ /* 0x004fe2000bf65270 */
[----:B---3--:R-:W-:-:S05]  /*0fd0*/  IADD3 R143, PT, PT, -R143, RZ, RZ ;  /* 0x000000ff8f8f7210 */ /* 0x008fca0007ffe1ff */
[----:B------:R-:W-:Y:S01]  /*0fe0*/  IMAD R143, R0, R143, R164 ;  /* 0x0000008f008f7224 */ /* 0x000fe200078e02a4 */
[----:B------:R-:W-:Y:S01]  /*0ff0*/  PRMT R0, RZ, 0x7610, R0 ;  /* 0x00007610ff007816 */ /* 0x000fe20000000000 */
[----:B----4-:R-:W-:-:S04]  /*1000*/  IMAD.MOV R154, RZ, RZ, -R154 ;  /* 0x000000ffff9a7224 */ /* 0x010fc800078e0a9a */
[----:B------:R-:W-:Y:S01]  /*1010*/  IMAD R154, R2, R154, R11 ;  /* 0x0000009a029a7224 */ /* 0x000fe200078e020b */
[----:B-1----:R-:W-:Y:S06]  /*1020*/  BRA.U UP4, `(.L_x_17) ;  /* 0x0000000104247547 */ /* 0x002fec000b800000 */
[----:B------:R-:W-:Y:S01]  /*1030*/  ISETP.NE.AND P1, PT, R143, RZ, PT ;  /* 0x000000ff8f00720c */ /* 0x000fe20003f25270 */
[----:B------:R-:W-:Y:S01]  /*1040*/  IMAD.MOV.U32 R0, RZ, RZ, 0x3 ;  /* 0x00000003ff007424 */ /* 0x000fe200078e00ff */
[C---:B------:R-:W-:Y:S02]  /*1050*/  LOP3.LUT R3, R154.reuse, 0xfffffffe, RZ, 0xc0, !PT ;  /* 0xfffffffe9a037812 */ /* 0x040fe400078ec0ff */
[----:B------:R-:W-:Y:S02]  /*1060*/  ISETP.LT.U32.OR P1, PT, R154, 0x2, !P1 ;  /* 0x000000029a00780c */ /* 0x000fe40004f21470 */
[----:B------:R-:W-:Y:S02]  /*1070*/  SHF.L.U32 R0, R0, R3, RZ ;  /* 0x0000000300007219 */ /* 0x000fe400000006ff */
[----:B------:R-:W-:Y:S02]  /*1080*/  SEL R5, RZ, 0x1, !P1 ;  /* 0x00000001ff057807 */ /* 0x000fe40004800000 */
[----:B------:R-:W-:-:S05]  /*1090*/  SEL R2, RZ, 0x2, !P1 ;  /* 0x00000002ff027807 */ /* 0x000fca0004800000 */
[----:B------:R-:W-:-:S05]  /*10a0*/  IMAD.IADD R2, R5, 0x1, R2 ;  /* 0x0000000105027824 */ /* 0x000fca00078e0202 */
[----:B------:R-:W-:Y:S02]  /*10b0*/  PRMT R8, R2, 0x7610, R8 ;  /* 0x0000761002087816 */ /* 0x000fe40000000008 */
.L_x_17:
[----:B------:R-:W-:Y:S05]  /*10c0*/  @!P0 BRA `(.L_x_18) ;  /* 0x0000000000b88947 */ /* 0x000fea0003800000 */
[----:B------:R-:W1:Y:S01]  /*10d0*/  LDC.64 R4, c[0x0][0xb18] ;  /* 0x0002c600ff047b82 */ /* 0x000e620000000a00 */
[----:B------:R-:W-:-:S07]  /*10e0*/  ISETP.NE.AND P0, PT, R9, 0x1, PT ;  /* 0x000000010900780c */ /* 0x000fce0003f05270 */
[----:B------:R-:W2:Y:S08]  /*10f0*/  LDC R14, c[0x0][0xb0c] ;  /* 0x0002c300ff0e7b82 */ /* 0x000eb00000000800 */
[----:B------:R-:W3:Y:S08]  /*1100*/  LDC R13, c[0x0][0x370] ;  /* 0x0000dc00ff0d7b82 */ /* 0x000ef00000000800 */
[----:B------:R-:W4:Y:S01]  /*1110*/  LDC R16, c[0x0][0x374] ;  /* 0x0000dd00ff107b82 */ /* 0x000f220000000800 */
[----:B-1----:R-:W-:-:S07]  /*1120*/  ISETP.NE.AND P1, PT, R4, 0x1, PT ;  /* 0x000000010400780c */ /* 0x002fce0003f25270 */
[----:B------:R-:W3:Y:S01]  /*1130*/  LDC.64 R6, c[0x0][0xb10] ;  /* 0x0002c400ff067b82 */ /* 0x000ee20000000a00 */
[----:B--2---:R-:W-:-:S07]  /*1140*/  ISETP.NE.AND P2, PT, R14, 0x1, PT ;  /* 0x000000010e00780c */ /* 0x004fce0003f45270 */
[----:B------:R-:W1:Y:S08]  /*1150*/  LDC R12, c[0x0][0xb20] ;  /* 0x0002c800ff0c7b82 */ /* 0x000e700000000800 */
[----:B------:R-:W2:Y:S01]  /*1160*/  LDC.64 R2, c[0x0][0xb28] ;  /* 0x0002ca00ff027b82 */ /* 0x000ea20000000a00 */
[----:B----4-:R-:W-:-:S04]  /*1170*/  IMAD.HI.U32 R15, R16, R5, RZ ;  /* 0x00000005100f7227 */ /* 0x010fc800078e00ff */
[----:B------:R-:W-:-:S04]  /*1180*/  IMAD.HI.U32 R5, R164, R5, RZ ;  /* 0x00000005a4057227 */ /* 0x000fc800078e00ff */
[----:B---3--:R-:W-:-:S04]  /*1190*/  IMAD.HI.U32 R18, R13, R6, RZ ;  /* 0x000000060d127227 */ /* 0x008fc800078e00ff */
[C---:B------:R-:W-:Y:S01]  /*11a0*/  IMAD.HI.U32 R20, R11.reuse, R6, RZ ;  /* 0x000000060b147227 */ /* 0x040fe200078e00ff */
[-C--:B------:R-:W-:Y:S02]  /*11b0*/  @P2 SHF.R.U32.HI R13, RZ, R7.reuse, R18 ;  /* 0x00000007ff0d2219 */ /* 0x080fe40000011612 */
[-C--:B-1----:R-:W-:Y:S02]  /*11c0*/  @P1 SHF.R.U32.HI R16, RZ, R12.reuse, R15 ;  /* 0x0000000cff101219 */ /* 0x082fe4000001160f */
[----:B------:R-:W-:Y:S02]  /*11d0*/  SHF.R.U32.HI R5, RZ, R12, R5 ;  /* 0x0000000cff057219 */ /* 0x000fe40000011605 */
[----:B------:R-:W-:Y:S02]  /*11e0*/  SHF.R.U32.HI R20, RZ, R7, R20 ;  /* 0x00000007ff147219 */ /* 0x000fe40000011614 */
[----:B------:R-:W-:Y:S01]  /*11f0*/  SEL R5, R164, R5, !P1 ;  /* 0x00000005a4057207 */ /* 0x000fe20004800000 */
[----:B--2---:R-:W-:Y:S01]  /*1200*/  IMAD.HI.U32 R18, R16, R2, RZ ;  /* 0x0000000210127227 */ /* 0x004fe200078e00ff */
[----:B------:R-:W-:-:S02]  /*1210*/  SEL R155, R11, R20, !P2 ;  /* 0x000000140b9b7207 */ /* 0x000fc40005000000 */
[----:B------:R-:W-:Y:S01]  /*1220*/  IADD3 R7, PT, PT, -R5, RZ, RZ ;  /* 0x000000ff05077210 */ /* 0x000fe20007ffe1ff */
[----:B------:R-:W-:Y:S01]  /*1230*/  IMAD.HI.U32 R6, R13, R2, RZ ;  /* 0x000000020d067227 */ /* 0x000fe200078e00ff */
[----:B------:R-:W-:-:S03]  /*1240*/  @P0 SHF.R.U32.HI R16, RZ, R3, R18 ;  /* 0x00000003ff100219 */ /* 0x000fc60000011612 */
[----:B------:R-:W-:Y:S01]  /*1250*/  IMAD R7, R4, R7, R164 ;  /* 0x0000000704077224 */ /* 0x000fe200078e02a4 */
[----:B------:R-:W-:Y:S01]  /*1260*/  @P0 SHF.R.U32.HI R13, RZ, R3, R6 ;  /* 0x00000003ff0d0219 */ /* 0x000fe20000011606 */
[----:B------:R-:W-:-:S04]  /*1270*/  IMAD R16, R16, R9, RZ ;  /* 0x0000000910107224 */ /* 0x000fc800078e02ff */
[----:B------:R-:W-:Y:S01]  /*1280*/  IMAD R6, R13, R9, RZ ;  /* 0x000000090d067224 */ /* 0x000fe200078e02ff */
[----:B------:R-:W-:-:S04]  /*1290*/  ISETP.GE.AND P1, PT, R5, R16, PT ;  /* 0x000000100500720c */ /* 0x000fc80003f26270 */
[----:B------:R-:W-:Y:S01]  /*12a0*/  ISETP.GE.OR P1, PT, R155, R6, P1 ;  /* 0x000000069b00720c */ /* 0x000fe20000f26670 */
[----:B------:R-:W-:-:S05]  /*12b0*/  IMAD.HI.U32 R6, R5, R2, RZ ;  /* 0x0000000205067227 */ /* 0x000fca00078e00ff */
[----:B------:R-:W-:-:S04]  /*12c0*/  SHF.R.U32.HI R6, RZ, R3, R6 ;  /* 0x00000003ff067219 */ /* 0x000fc80000011606 */
[----:B------:R-:W-:-:S03]  /*12d0*/  SEL R6, R5, R6, !P0 ;  /* 0x0000000605067207 */ /* 0x000fc60004000000 */
[----:B------:R-:W-:Y:S01]  /*12e0*/  @!P1 IMAD.HI.U32 R12, R155, R2, RZ ;  /* 0x000000029b0c9227 */ /* 0x000fe200078e00ff */
[----:B------:R-:W-:-:S04]  /*12f0*/  IADD3 R2, PT, PT, -R6, RZ, RZ ;  /* 0x000000ff06027210 */ /* 0x000fc80007ffe1ff */
[----:B------:R-:W-:Y:S01]  /*1300*/  @!P1 SHF.R.U32.HI R12, RZ, R3, R12 ;  /* 0x00000003ff0c9219 */ /* 0x000fe2000001160c */
[----:B------:R-:W-:-:S03]  /*1310*/  IMAD R2, R9, R2, R5 ;  /* 0x0000000209027224 */ /* 0x000fc600078e0205 */
[----:B------:R-:W-:-:S05]  /*1320*/  @!P1 SEL R3, R155, R12, !P0 ;  /* 0x0000000c9b039207 */ /* 0x000fca0004000000 */
[--C-:B------:R-:W-:Y:S02]  /*1330*/  @!P1 IMAD.IADD R6, R6, 0x1, -R3.reuse ;  /* 0x0000000106069824 */ /* 0x100fe400078e0a03 */
[----:B------:R-:W-:Y:S01]  /*1340*/  @!P1 IMAD R3, R2, R13, R3 ;  /* 0x0000000d02039224 */ /* 0x000fe200078e0203 */
[----:B------:R-:W-:Y:S01]  /*1350*/  IADD3 R2, PT, PT, -R155, RZ, RZ ;  /* 0x000000ff9b027210 */ /* 0x000fe20007ffe1ff */
[----:B------:R-:W-:Y:S02]  /*1360*/  @!P1 IMAD R5, R6, R9, R155 ;  /* 0x0000000906059224 */ /* 0x000fe400078e029b */
[----:B------:R-:W-:Y:S02]  /*1370*/  @!P1 IMAD.MOV.U32 R155, RZ, RZ, R3 ;  /* 0x000000ffff9b9224 */ /* 0x000fe400078e0003 */
[----:B------:R-:W-:Y:S02]  /*1380*/  IMAD R2, R14, R2, R11 ;  /* 0x000000020e027224 */ /* 0x000fe400078e020b */
[----:B------:R-:W-:-:S02]  /*1390*/  IMAD R164, R5, R4, R7 ;  /* 0x0000000405a47224 */ /* 0x000fc400078e0207 */
[----:B------:R-:W-:Y:S02]  /*13a0*/  IMAD R155, R155, R14, R2 ;  /* 0x0000000e9b9b7224 */ /* 0x000fe400078e0202 */
.L_x_18:
[----:B------:R-:W-:Y:S05]  /*13b0*/  BRA.U UP3, `(.L_x_19) ;  /* 0x0000000103407547 */ /* 0x000fea000b800000 */
[----:B------:R-:W1:Y:S08]  /*13c0*/  LDC.64 R4, c[0x0][0xb10] ;  /* 0x0002c400ff047b82 */ /* 0x000e700000000a00 */
[----:B------:R-:W2:Y:S08]  /*13d0*/  LDC.64 R2, c[0x0][0xb18] ;  /* 0x0002c600ff027b82 */ /* 0x000eb00000000a00 */
[----:B------:R-:W3:Y:S08]  /*13e0*/  LDC R6, c[0x0][0xb20] ;  /* 0x0002c800ff067b82 */ /* 0x000ef00000000800 */
[----:B------:R-:W4:Y:S01]  /*13f0*/  LDC R12, c[0x0][0xb0c] ;  /* 0x0002c300ff0c7b82 */ /* 0x000f220000000800 */
[----:B-1----:R-:W-:-:S05]  /*1400*/  IMAD.HI.U32 R4, R155, R4, RZ ;  /* 0x000000049b047227 */ /* 0x002fca00078e00ff */
[----:B------:R-:W-:Y:S01]  /*1410*/  SHF.R.U32.HI R4, RZ, R5, R4 ;  /* 0x00000005ff047219 */ /* 0x000fe20000011604 */
[----:B--2---:R-:W-:Y:S01]  /*1420*/  IMAD.HI.U32 R3, R164, R3, RZ ;  /* 0x00000003a4037227 */ /* 0x004fe200078e00ff */
[----:B------:R-:W-:-:S04]  /*1430*/  ISETP.NE.AND P0, PT, R2, 0x1, PT ;  /* 0x000000010200780c */ /* 0x000fc80003f05270 */
[----:B---3--:R-:W-:-:S04]  /*1440*/  SHF.R.U32.HI R3, RZ, R6, R3 ;  /* 0x00000006ff037219 */ /* 0x008fc80000011603 */
[----:B------:R-:W-:Y:S02]  /*1450*/  SEL R3, R164, R3, !P0 ;  /* 0x00000003a4037207 */ /* 0x000fe40004000000 */
[----:B----4-:R-:W-:-:S04]  /*1460*/  ISETP.NE.AND P1, PT, R12, 0x1, PT ;  /* 0x000000010c00780c */ /* 0x010fc80003f25270 */
[----:B------:R-:W-:-:S05]  /*1470*/  SEL R6, R155, R4, !P1 ;  /* 0x000000049b067207 */ /* 0x000fca0004800000 */
[----:B------:R-:W-:Y:S02]  /*1480*/  IMAD.IADD R4, R3, 0x1, -R6 ;  /* 0x0000000103047824 */ /* 0x000fe400078e0a06 */
[----:B------:R-:W-:Y:S02]  /*1490*/  IMAD.IADD R3, R6, 0x1, -R3 ;  /* 0x0000000106037824 */ /* 0x000fe400078e0a03 */
[----:B------:R-:W-:Y:S02]  /*14a0*/  IMAD R155, R4, R12, R155 ;  /* 0x0000000c049b7224 */ /* 0x000fe400078e029b */
[----:B------:R-:W-:Y:S02]  /*14b0*/  IMAD R164, R3, R2, R164 ;  /* 0x0000000203a47224 */ /* 0x000fe400078e02a4 */
.L_x_19:
[----:B------:R-:W-:Y:S05]  /*14c0*/  BRA.U !UP1, `(.L_x_20) ;  /* 0x00000001090c7547 */ /* 0x000fea000b800000 */
[----:B------:R-:W-:Y:S01]  /*14d0*/  UCGABAR_WAIT ;  /* 0x0000000000007dc7 */ /* 0x000fe20008000000 */
[----:B------:R-:W-:Y:S01]  /*14e0*/  CCTL.IVALL ;  /* 0x00000000ff00798f */ /* 0x000fe20002000000 */
[----:B------:R-:W-:Y:S05]  /*14f0*/  BRA `(.L_x_21) ;  /* 0x0000000000047947 */ /* 0x000fea0003800000 */
.L_x_20:
[----:B------:R-:W-:Y:S06]  /*1500*/  BAR.SYNC.DEFER_BLOCKING 0x0 ;  /* 0x0000000000007b1d */ /* 0x000fec0000010000 */
.L_x_21:
[----:B------:R-:W-:Y:S05]  /*1510*/  BRA.U UP2, `(.L_x_22) ;  /* 0x0000001102b47547 */ /* 0x000fea000b800000 */
[----:B------:R-:W1:Y:S01]  /*1520*/  LDCU UR15, c[0x0][0x38c] ;  /* 0x00007180ff0f77ac */ /* 0x000e620008000800 */
[----:B------:R-:W2:Y:S01]  /*1530*/  LDC R9, c[0x0][0x370] ;  /* 0x0000dc00ff097b82 */ /* 0x000ea20000000800 */
[C---:B------:R-:W-:Y:S01]  /*1540*/  IMAD.SHL.U32 R17, R11.reuse, 0x20, RZ ;  /* 0x000000200b117824 */ /* 0x040fe200078e00ff */
[----:B------:R-:W-:Y:S01]  /*1550*/  PLOP3.LUT P1, PT, PT, PT, UP5, 0x80, 0x8 ;  /* 0x000000000008781c */ /* 0x000fe20003f2f058 */
[----:B------:R-:W-:Y:S01]  /*1560*/  UISETP.NE.AND UP1, UPT, UR10, URZ, UPT ;  /* 0x000000ff0a00728c */ /* 0x000fe2000bf25270 */
[----:B------:R-:W-:Y:S01]  /*1570*/  ISETP.NE.AND P4, PT, R10, RZ, P5 ;  /* 0x000000ff0a00720c */ /* 0x000fe20002f85270 */
[----:B------:R-:W-:Y:S01]  /*1580*/  IMAD.SHL.U32 R16, R11, 0x80, RZ ;  /* 0x000000800b107824 */ /* 0x000fe200078e00ff */
[----:B------:R-:W-:Y:S01]  /*1590*/  PLOP3.LUT P1, PT, P1, PT, PT, 0x8, 0x80 ;  /* 0x000000000080781c */ /* 0x000fe20000f2e170 */
[----:B------:R-:W-:Y:S01]  /*15a0*/  IMAD.MOV.U32 R15, RZ, RZ, 0x1 ;  /* 0x00000001ff0f7424 */ /* 0x000fe200078e00ff */
[----:B------:R-:W3:Y:S01]  /*15b0*/  LDC R0, c[0x0][0x374] ;  /* 0x0000dd00ff007b82 */ /* 0x000ee20000000800 */
[----:B------:R-:W-:Y:S01]  /*15c0*/  IMAD.MOV.U32 R14, RZ, RZ, RZ ;  /* 0x000000ffff0e7224 */ /* 0x000fe200078e00ff */
[----:B------:R-:W-:Y:S01]  /*15d0*/  CS2R R12, SRZ ;  /* 0x00000000000c7805 */ /* 0x000fe2000001ff00 */
[----:B------:R-:W-:Y:S01]  /*15e0*/  IMAD.MOV.U32 R10, RZ, RZ, 0x1 ;  /* 0x00000001ff0a7424 */ /* 0x000fe200078e00ff */
[----:B------:R-:W-:Y:S01]  /*15f0*/  LOP3.LUT R17, R17, 0x20, RZ, 0xc0, !PT ;  /* 0x0000002011117812 */ /* 0x000fe200078ec0ff */
[----:B------:R-:W4:Y:S01]  /*1600*/  LDCU.64 UR24, c[0x0][0x348] ;  /* 0x00006900ff1877ac */ /* 0x000f220008000a00 */
[----:B-1----:R-:W-:-:S02]  /*1610*/  UIADD3 UR4, UPT, UPT, UR15, 0x7f, URZ ;  /* 0x0000007f0f047890 */ /* 0x002fc4000fffe0ff */
[----:B------:R-:W-:Y:S02]  /*1620*/  USEL UR7, UR7, 0x2, UP1 ;  /* 0x0000000207077887 */ /* 0x000fe40008800000 */
[----:B------:R-:W-:Y:S01]  /*1630*/  USHF.R.S32.HI UR22, URZ, 0x1f, UR4 ;  /* 0x0000001fff167899 */ /* 0x000fe20008011404 */
[----:B------:R-:W-:-:S03]  /*1640*/  UMOV UR13, URZ ;  /* 0x000000ff000d7c82 */ /* 0x000fc60008000000 */
[----:B------:R-:W-:Y:S02]  /*1650*/  ULEA.HI UR22, UR22, UR4, URZ, 0x7 ;  /* 0x0000000416167291 */ /* 0x000fe4000f8f38ff */
[----:B------:R-:W-:Y:S02]  /*1660*/  UIADD3 UR4, UPT, UPT, UR15, -0x1, URZ ;  /* 0xffffffff0f047890 */ /* 0x000fe4000fffe0ff */
[----:B------:R-:W-:Y:S02]  /*1670*/  USHF.R.S32.HI UR22, URZ, 0x7, UR22 ;  /* 0x00000007ff167899 */ /* 0x000fe40008011416 */
[----:B------:R-:W-:Y:S02]  /*1680*/  UISETP.GE.U32.AND UP2, UPT, UR4, -0xff, UPT ;  /* 0xffffff010400788c */ /* 0x000fe4000bf46070 */
[----:B------:R-:W-:Y:S02]  /*1690*/  UISETP.LT.U32.AND UP0, UPT, UR22, 0x4, UPT ;  /* 0x000000041600788c */ /* 0x000fe4000bf01070 */
[----:B------:R-:W-:-:S02]  /*16a0*/  UIADD3 UR15, UPT, UPT, UR15, 0xfe, URZ ;  /* 0x000000fe0f0f7890 */ /* 0x000fc4000fffe0ff */
[----:B------:R-:W-:-:S04]  /*16b0*/  USEL UR21, UR22, 0x4, UP0 ;  /* 0x0000000416157887 */ /* 0x000fc80008000000 */
[----:B------:R-:W-:Y:S02]  /*16c0*/  UIADD3 UR6, UPT, UPT, UR21, -0x1, URZ ;  /* 0xffffffff15067890 */ /* 0x000fe4000fffe0ff */
[----:B------:R-:W-:Y:S02]  /*16d0*/  @UP2 UIADD3 UR6, UPT, UPT, UR21, URZ, URZ ;  /* 0x000000ff15062290 */ /* 0x000fe4000fffe0ff */
[----:B------:R-:W-:Y:S02]  /*16e0*/  UIADD3 UR14, UPT, UPT, UR22, -UR21, URZ ;  /* 0x80000015160e7290 */ /* 0x000fe4000fffe0ff */
[----:B------:R-:W-:Y:S02]  /*16f0*/  UIADD3 UR5, UPT, UPT, UR6, 0x1, URZ ;  /* 0x0000000106057890 */ /* 0x000fe4000fffe0ff */
[----:B--2-4-:R-:W-:-:S12]  /*1700*/  UIADD3 UR6, UPT, UPT, -UR6, URZ, URZ ;  /* 0x000000ff06067290 */ /* 0x014fd8000fffe1ff */
.L_x_42:
[----:B------:R-:W-:Y:S01]  /*1710*/  UISETP.NE.AND UP0, UPT, UR37, URZ, UPT ;  /* 0x000000ff2500728c */ /* 0x000fe2000bf05270 */
[----:B------:R-:W1:Y:S08]  /*1720*/  S2UR UR37, SR_CgaCtaId ;  /* 0x00000000002579c3 */ /* 0x000e700000008800 */
[----:B------:R-:W-:Y:S05]  /*1730*/  BRA.U UP0, `(.L_x_23) ;  /* 0x0000000100347547 */ /* 0x000fea000b800000 */
[----:B------:R-:W2:Y:S01]  /*1740*/  S2R R2, SR_CgaCtaId ;  /* 0x0000000000027919 */ /* 0x000ea20000008800 */
[----:B------:R-:W-:-:S04]  /*1750*/  MOV R3, 0x400 ;  /* 0x0000040000037802 */ /* 0x000fc80000000f00 */
[----:B--2---:R-:W-:Y:S02]  /*1760*/  LEA R3, R2, R3, 0x18 ;  /* 0x0000000302037211 */ /* 0x004fe400078ec0ff */
[----:B------:R-:W-:-:S03]  /*1770*/  SHF.L.U32 R2, R10, 0x1f, RZ ;  /* 0x0000001f0a027819 */ /* 0x000fc600000006ff */
[----:B------:R-:W-:-:S04]  /*1780*/  IMAD R3, R12, 0x8, R3 ;  /* 0x000000080c037824 */ /* 0x000fc800078e0203 */
[----:B------:R-:W2:Y:S02]  /*1790*/  SYNCS.PHASECHK.TRANS64.TRYWAIT P0, [R3+URZ+0xd0], R2 ;  /* 0x0000d002030075a7 */ /* 0x000ea400080011ff */
[----:B--2---:R-:W-:Y:S05]  /*17a0*/  @!P0 BRA `(.L_x_24) ;  /* 0x0000005800508947 */ /* 0x004fea0003800000 */
.L_x_113:
[----:B------:R-:W-:Y:S01]  /*17b0*/  VIADD R12, R12, 0x1 ;  /* 0x000000010c0c7836 */ /* 0x000fe20000000000 */
[----:B------:R2:W-:Y:S04]  /*17c0*/  SYNCS.ARRIVE.TRANS64.A1T0 RZ, [R3+URZ+0xc0], RZ ;  /* 0x0000c0ff03ff79a7 */ /* 0x0005e800081000ff */
[----:B------:R-:W-:-:S04]  /*17d0*/  ISETP.NE.AND P0, PT, R12, 0x2, PT ;  /* 0x000000020c00780c */ /* 0x000fc80003f05270 */
[----:B------:R-:W-:Y:S02]  /*17e0*/  SEL R12, R12, RZ, P0 ;  /* 0x000000ff0c0c7207 */ /* 0x000fe40000000000 */
[----:B--2---:R-:W-:-:S04]  /*17f0*/  SEL R3, RZ, 0x1, P0 ;  /* 0x00000001ff037807 */ /* 0x004fc80000000000 */
[----:B------:R-:W-:-:S07]  /*1800*/  LOP3.LUT R10, R10, R3, RZ, 0x3c, !PT ;  /* 0x000000030a0a7212 */ /* 0x000fce00078e3cff */
.L_x_23:
[----:B------:R-:W-:Y:S01]  /*1810*/  UMOV UR4, 0x400 ;  /* 0x0000040000047882 */ /* 0x000fe20000000000 */
[----:B------:R-:W-:Y:S01]  /*1820*/  LEA.HI R3, R155, R155, RZ, 0x1 ;  /* 0x0000009b9b037211 */ /* 0x000fe200078f08ff */
[----:B-1----:R-:W-:Y:S01]  /*1830*/  ULEA UR4, UR37, UR4, 0x18 ;  /* 0x0000000425047291 */ /* 0x002fe2000f8ec0ff */
[----:B------:R-:W-:Y:S01]  /*1840*/  SHF.L.U32 R2, R15, 0x1f, RZ ;  /* 0x0000001f0f027819 */ /* 0x000fe200000006ff */
[----:B------:R-:W-:Y:S01]  /*1850*/  UISETP.GE.U32.AND UP0, UPT, UR15, 0xff, UPT ;  /* 0x000000ff0f00788c */ /* 0x000fe2000bf06070 */
[----:B------:R-:W-:Y:S01]  /*1860*/  R2UR UR35, R16 ;  /* 0x00000000102372ca */ /* 0x000fe200000e0000 */
[----:B------:R-:W-:Y:S01]  /*1870*/  ULEA UR8, UR13, UR4, 0x3 ;  /* 0x000000040d087291 */ /* 0x000fe2000f8e18ff */
[----:B------:R-:W-:Y:S01]  /*1880*/  IMAD.SHL.U32 R3, R3, 0x80, RZ ;  /* 0x0000008003037824 */ /* 0x000fe200078e00ff */
[----:B------:R-:W-:Y:S01]  /*1890*/  R2UR UR11, R17 ;  /* 0x00000000110b72ca */ /* 0x000fe200000e0000 */
[----:B------:R-:W-:-:S03]  /*18a0*/  UMOV UR23, URZ ;  /* 0x000000ff00177c82 */ /* 0x000fc60008000000 */
[----:B------:R-:W-:-:S03]  /*18b0*/  LOP3.LUT R3, R3, 0xffffff00, RZ, 0xc0, !PT ;  /* 0xffffff0003037812 */ /* 0x000fc600078ec0ff */
[----:B------:R1:W2:Y:S01]  /*18c0*/  SYNCS.PHASECHK.TRANS64.TRYWAIT P0, [UR8+0x20], R2 ;  /* 0x00002002ff0075a7 */ /* 0x0002a20008001108 */
[----:B------:R-:W-:Y:S02]  /*18d0*/  R2UR UR9, R3 ;  /* 0x00000000030972ca */ /* 0x000fe400000e0000 */
[----:B------:R-:W-:-:S11]  /*18e0*/  R2UR UR8, R164 ;  /* 0x00000000a40872ca */ /* 0x000fd600000e0000 */
[----:B------:R-:W-:Y:S02]  /*18f0*/  ULOP3.LUT UR35, UR9, 0x80, UR35, 0xf8, !UPT ;  /* 0x0000008009237892 */ /* 0x000fe4000f8ef823 */
[----:B------:R-:W-:Y:S01]  /*1900*/  ULEA UR11, UR8, UR11, 0x6 ;  /* 0x0000000b080b7291 */ /* 0x000fe2000f8e30ff */
[----:B------:R-:W-:Y:S11]  /*1910*/  BRA.U !UP0, `(.L_x_25) ;  /* 0x0000000108c07547 */ /* 0x000ff6000b800000 */
[----:B------:R-:W-:Y:S01]  /*1920*/  UMOV UR16, UR6 ;  /* 0x0000000600107c82 */ /* 0x000fe20008000000 */
[----:B------:R-:W-:Y:S01]  /*1930*/  UMOV UR17, UR13 ;  /* 0x0000000d00117c82 */ /* 0x000fe20008000000 */
[----:B------:R-:W-:-:S05]  /*1940*/  UMOV UR34, URZ ;  /* 0x000000ff00227c82 */ /* 0x000fca0008000000 */
.L_x_31:
[----:B------:R-:W-:Y:S01]  /*1950*/  ULEA UR33, UR17, UR4, 0x3 ;  /* 0x0000000411217291 */ /* 0x000fe2000f8e18ff */
[----:B------:R-:W-:Y:S01]  /*1960*/  @P5 MOV R3, 0xa000 ;  /* 0x0000a00000035802 */ /* 0x000fe20000000f00 */
[----:B-12-4-:R-:W-:Y:S10]  /*1970*/  @P0 BRA `(.L_x_26) ;  /* 0x00000000000c0947 */ /* 0x016ff40003800000 */
[----:B------:R-:W-:-:S04]  /*1980*/  SHF.L.U32 R5, R15, 0x1f, RZ ;  /* 0x0000001f0f057819 */ /* 0x000fc800000006ff */
[----:B------:R-:W2:Y:S02]  /*1990*/  SYNCS.PHASECHK.TRANS64.TRYWAIT P0, [UR33+0x20], R5 ;  /* 0x00002005ff0075a7 */ /* 0x000ea40008001121 */
[----:B--2---:R-:W-:Y:S05]  /*19a0*/  @!P0 BRA `(.L_x_27) ;  /* 0x0000005400e48947 */ /* 0x004fea0003800000 */
.L_x_26:
[----:B------:R2:W-:Y:S01]  /*19b0*/  @P5 SYNCS.ARRIVE.TRANS64 RZ, [UR33], R3 ;  /* 0x00000003ffff59a7 */ /* 0x0005e20008000021 */
[----:B------:R-:W-:Y:S02]  /*19c0*/  ULOP3.LUT UR8, UR7, 0x2, URZ, 0xfc, !UPT ;  /* 0x0000000207087892 */ /* 0x000fe4000f8efcff */
[----:B------:R-:W-:Y:S02]  /*19d0*/  UIADD3 UR16, UPT, UPT, UR16, 0x1, URZ ;  /* 0x0000000110107890 */ /* 0x000fe4000fffe0ff */
[----:B------:R-:W-:Y:S02]  /*19e0*/  UISETP.NE.AND UP0, UPT, UR8, 0x2, UPT ;  /* 0x000000020800788c */ /* 0x000fe4000bf05270 */
[----:B------:R-:W-:-:S07]  /*19f0*/  UISETP.NE.AND UP2, UPT, UR16, 0x1, UPT ;  /* 0x000000011000788c */ /* 0x000fce000bf45270 */
[----:B------:R-:W-:Y:S05]  /*1a00*/  BRA.U UP0, `(.L_x_28) ;  /* 0x0000000100047547 */ /* 0x000fea000b800000 */
[----:B------:R-:W-:Y:S05]  /*1a10*/  BPT.TRAP 0x1 ;  /* 0x000000040000795c */ /* 0x000fea0000300000 */
.L_x_28:
[----:B------:R-:W-:Y:S04]  /*1a20*/  BSSY.RECONVERGENT B0, `(.L_x_29) ;  /* 0x0000003000007945 */ /* 0x000fe80003800200 */
[----:B------:R-:W-:Y:S05]  /*1a30*/  @!P4 BRA `(.L_x_30) ;  /* 0x000000000004c947 */ /* 0x000fea0003800000 */
[----:B------:R-:W-:Y:S05]  /*1a40*/  BPT.TRAP 0x1 ;  /* 0x000000040000795c */ /* 0x000fea0000300000 */
.L_x_30:
[----:B------:R-:W-:Y:S05]  /*1a50*/  BSYNC.RECONVERGENT B0 ;  /* 0x0000000000007941 */ /* 0x000fea0003800200 */
.L_x_29:
[----:B------:R-:W-:Y:S02]  /*1a60*/  UIADD3 UR13, UPT, UPT, UR17, 0x1, URZ ;  /* 0x00000001110d7890 */ /* 0x000fe4000fffe0ff */
[----:B------:R-:W-:Y:S02]  /*1a70*/  ULEA UR32, UR17, UR4, 0xe ;  /* 0x0000000411207291 */ /* 0x000fe4000f8e70ff */
[----:B------:R-:W-:Y:S02]  /*1a80*/  UISETP.NE.AND UP0, UPT, UR13, 0x4, UPT ;  /* 0x000000040d00788c */ /* 0x000fe4000bf05270 */
[----:B------:R-:W-:Y:S02]  /*1a90*/  UIADD3 UR28, UP1, UPT, UR24, 0x80, URZ ;  /* 0x00000080181c7890 */ /* 0x000fe4000ff3e0ff */
[----:B------:R-:W-:Y:S02]  /*1aa0*/  USEL UR9, URZ, 0x1, UP0 ;  /* 0x00000001ff097887 */ /* 0x000fe40008000000 */
[----:B------:R-:W-:-:S02]  /*1ab0*/  USEL UR13, UR13, URZ, UP0 ;  /* 0x000000ff0d0d7287 */ /* 0x000fc40008000000 */
[----:B------:R-:W-:Y:S02]  /*1ac0*/  UIADD3 UR26, UP0, UPT, UR24, 0x180, URZ ;  /* 0x00000180181a7890 */ /* 0x000fe4000ff1e0ff */
[----:B------:R-:W-:Y:S01]  /*1ad0*/  ULEA UR8, UR13, UR4, 0x3 ;  /* 0x000000040d087291 */ /* 0x000fe2000f8e18ff */
[----:B------:R-:W-:Y:S01]  /*1ae0*/  LOP3.LUT R15, R15, UR9, RZ, 0x3c, !PT ;  /* 0x000000090f0f7c12 */ /* 0x000fe2000f8e3cff */
[----:B------:R-:W-:Y:S02]  /*1af0*/  ULOP3.LUT UR33, UR33, 0xfefffff8, URZ, 0xc0, !UPT ;  /* 0xfefffff821217892 */ /* 0x000fe4000f8ec0ff */
[----:B------:R-:W-:Y:S01]  /*1b00*/  UIADD3.X UR29, UPT, UPT, URZ, UR25, URZ, UP1, !UPT ;  /* 0x00000019ff1d7290 */ /* 0x000fe20008ffe4ff */
[----:B-1----:R-:W-:Y:S01]  /*1b10*/  SHF.L.U32 R2, R15, 0x1f, RZ ;  /* 0x0000001f0f027819 */ /* 0x002fe200000006ff */
[----:B------:R-:W-:Y:S02]  /*1b20*/  UIADD3 UR32, UPT, UPT, UR32, 0x4400, URZ ;  /* 0x0000440020207890 */ /* 0x000fe4000fffe0ff */
[----:B------:R-:W-:Y:S01]  /*1b30*/  UIADD3.X UR27, UPT, UPT, URZ, UR25, URZ, UP0, !UPT ;  /* 0x00000019ff1b7290 */ /* 0x000fe200087fe4ff */
[----:B------:R4:W1:Y:S01]  /*1b40*/  SYNCS.PHASECHK.TRANS64.TRYWAIT P0, [UR8+0x20], R2 ;  /* 0x00002002ff0075a7 */ /* 0x0008620008001108 */
[----:B------:R-:W-:Y:S01]  /*1b50*/  ULEA UR8, UR17, UR4, 0xc ;  /* 0x0000000411087291 */ /* 0x000fe2000f8e60ff */
[----:B------:R-:W-:Y:S01]  /*1b60*/  UMOV UR18, 0x0 ;  /* 0x0000000000127882 */ /* 0x000fe20000000000 */
[----:B------:R-:W-:-:S02]  /*1b70*/  UMOV UR19, 0x10000000 ;  /* 0x1000000000137882 */ /* 0x000fc40000000000 */
[----:B------:R-:W-:Y:S01]  /*1b80*/  UIADD3 UR8, UPT, UPT, UR8, 0x14400, URZ ;  /* 0x0001440008087890 */ /* 0x000fe2000fffe0ff */
[----:B------:R2:W-:Y:S01]  /*1b90*/  UTMALDG.3D.2CTA [UR32], [UR28], desc[UR18] ;  /* 0x000012201c0075b4 */ /* 0x0005e20008211000 */
[----:B------:R-:W-:Y:S01]  /*1ba0*/  UMOV UR10, UR34 ;  /* 0x00000022000a7c82 */ /* 0x000fe20008000000 */
[----:B------:R-:W-:Y:S01]  /*1bb0*/  UMOV UR12, UR36 ;  /* 0x00000024000c7c82 */ /* 0x000fe20008000000 */
[----:B------:R-:W-:Y:S01]  /*1bc0*/  UMOV UR9, UR33 ;  /* 0x0000002100097c82 */ /* 0x000fe20008000000 */
[----:B------:R-:W-:Y:S01]  /*1bd0*/  UMOV UR23, UR5 ;  /* 0x0000000500177c82 */ /* 0x000fe20008000000 */
[----:B------:R-:W-:-:S03]  /*1be0*/  UMOV UR17, UR13 ;  /* 0x0000000d00117c82 */ /* 0x000fc60008000000 */
[----:B------:R4:W-:Y:S01]  /*1bf0*/  UTMALDG.3D.2CTA [UR8], [UR26], desc[UR18] ;  /* 0x000012081a0075b4 */ /* 0x0009e20008211000 */
[----:B--2---:R-:W-:Y:S01]  /*1c00*/  UIADD3 UR34, UPT, UPT, UR34, 0x80, URZ ;  /* 0x0000008022227890 */ /* 0x004fe2000fffe0ff */
[----:B------:R-:W-:Y:S11]  /*1c10*/  BRA.U UP2, `(.L_x_31) ;  /* 0xfffffffd024c7547 */ /* 0x000ff6000b83ffff */
.L_x_25:
[----:B----4-:R-:W-:Y:S01]  /*1c20*/  ULEA UR8, UR13, UR4, 0x3 ;  /* 0x000000040d087291 */ /* 0x010fe2000f8e18ff */
[----:B-1----:R-:W-:Y:S01]  /*1c30*/  SHF.L.U32 R2, R15, 0x1f, RZ ;  /* 0x0000001f0f027819 */ /* 0x002fe200000006ff */
[----:B------:R-:W-:Y:S01]  /*1c40*/  @!P1 SYNCS.ARRIVE.TRANS64.A1T0 RZ, [UR4+0x58], RZ ;  /* 0x000058ffffff99a7 */ /* 0x000fe20008100004 */
[----:B------:R-:W-:-:S06]  /*1c50*/  UISETP.GT.AND UP0, UPT, UR22, UR21, UPT ;  /* 0x000000151600728c */ /* 0x000fcc000bf04270 */
[----:B--2---:R1:W2:Y:S03]  /*1c60*/  SYNCS.PHASECHK.TRANS64.TRYWAIT P0, [UR8+0x20], R2 ;  /* 0x00002002ff0075a7 */ /* 0x0042a60008001108 */
[----:B------:R-:W-:Y:S05]  /*1c70*/  BRA.U !UP0, `(.L_x_32) ;  /* 0x0000000108c07547 */ /* 0x000fea000b800000 */
[----:B------:R-:W-:Y:S01]  /*1c80*/  UIADD3 UR26, UPT, UPT, UR14, UR23, URZ ;  /* 0x000000170e1a7290 */ /* 0x000fe2000fffe0ff */
[----:B------:R-:W-:-:S11]  /*1c90*/  UMOV UR27, UR13 ;  /* 0x0000000d001b7c82 */ /* 0x000fd60008000000 */
.L_x_38:
[----:B------:R-:W-:Y:S01]  /*1ca0*/  ULEA UR17, UR27, UR4, 0x3 ;  /* 0x000000041b117291 */ /* 0x000fe2000f8e18ff */
[----:B--2---:R-:W-:Y:S01]  /*1cb0*/  @P5 MOV R3, 0xa000 ;  /* 0x0000a00000035802 */ /* 0x004fe20000000f00 */
[----:B-12---:R-:W-:Y:S10]  /*1cc0*/  @P0 BRA `(.L_x_33) ;  /* 0x00000000000c0947 */ /* 0x006ff40003800000 */
[----:B------:R-:W-:-:S04]  /*1cd0*/  SHF.L.U32 R5, R15, 0x1f, RZ ;  /* 0x0000001f0f057819 */ /* 0x000fc800000006ff */
[----:B------:R-:W2:Y:S02]  /*1ce0*/  SYNCS.PHASECHK.TRANS64.TRYWAIT P0, [UR17+0x20], R5 ;  /* 0x00002005ff0075a7 */ /* 0x000ea40008001111 */
[----:B--2---:R-:W-:Y:S05]  /*1cf0*/  @!P0 BRA `(.L_x_34) ;  /* 0x0000005400288947 */ /* 0x004fea0003800000 */
.L_x_33:
[----:B------:R2:W-:Y:S01]  /*1d00*/  @P5 SYNCS.ARRIVE.TRANS64 RZ, [UR17], R3 ;  /* 0x00000003ffff59a7 */ /* 0x0005e20008000011 */
[----:B------:R-:W-:-:S04]  /*1d10*/  ULOP3.LUT UR8, UR7, 0x2, URZ, 0xfc, !UPT ;  /* 0x0000000207087892 */ /* 0x000fc8000f8efcff */
[----:B------:R-:W-:-:S09]  /*1d20*/  UISETP.NE.AND UP0, UPT, UR8, 0x2, UPT ;  /* 0x000000020800788c */ /* 0x000fd2000bf05270 */
[----:B------:R-:W-:Y:S05]  /*1d30*/  BRA.U UP0, `(.L_x_35) ;  /* 0x0000000100047547 */ /* 0x000fea000b800000 */
[----:B------:R-:W-:Y:S05]  /*1d40*/  BPT.TRAP 0x1 ;  /* 0x000000040000795c */ /* 0x000fea0000300000 */
.L_x_35:
[----:B------:R-:W-:Y:S04]  /*1d50*/  BSSY.RECONVERGENT B0, `(.L_x_36) ;  /* 0x0000003000007945 */ /* 0x000fe80003800200 */
[----:B------:R-:W-:Y:S05]  /*1d60*/  @!P4 BRA `(.L_x_37) ;  /* 0x000000000004c947 */ /* 0x000fea0003800000 */
[----:B------:R-:W-:Y:S05]  /*1d70*/  BPT.TRAP 0x1 ;  /* 0x000000040000795c */ /* 0x000fea0000300000 */
.L_x_37:
[----:B------:R-:W-:Y:S05]  /*1d80*/  BSYNC.RECONVERGENT B0 ;  /* 0x0000000000007941 */ /* 0x000fea0003800200 */
.L_x_36:
        /* <DEDUP_REMOVED lines=9> */
[----:B------:R-:W-:Y:S02]  /*1e20*/  USHF.L.U32 UR18, UR23, 0x7, URZ ;  /* 0x0000000717127899 */ /* 0x000fe400080006ff */
[----:B------:R-:W-:Y:S01]  /*1e30*/  ULOP3.LUT UR17, UR17, 0xfefffff8, URZ, 0xc0, !UPT ;  /* 0xfefffff811117892 */ /* 0x000fe2000f8ec0ff */
[----:B-1----:R-:W-:Y:S01]  /*1e40*/  SHF.L.U32 R2, R15, 0x1f, RZ ;  /* 0x0000001f0f027819 */ /* 0x002fe200000006ff */
[----:B------:R-:W-:Y:S02]  /*1e50*/  UIADD3 UR16, UPT, UPT, UR16, 0x4400, URZ ;  /* 0x0000440010107890 */ /* 0x000fe4000fffe0ff */
[----:B------:R-:W-:Y:S01]  /*1e60*/  UIADD3.X UR33, UPT, UPT, URZ, UR25, URZ, UP1, !UPT ;  /* 0x00000019ff217290 */ /* 0x000fe20008ffe4ff */
[----:B------:R4:W1:Y:S01]  /*1e70*/  SYNCS.PHASECHK.TRANS64.TRYWAIT P0, [UR8+0x20], R2 ;  /* 0x00002002ff0075a7 */ /* 0x0008620008001108 */
[----:B------:R-:W-:-:S02]  /*1e80*/  ULEA UR8, UR27, UR4, 0xc ;  /* 0x000000041b087291 */ /* 0x000fc4000f8e60ff */
[----:B------:R-:W-:Y:S02]  /*1e90*/  UIADD3.X UR31, UPT, UPT, URZ, UR25, URZ, UP0, !UPT ;  /* 0x00000019ff1f7290 */ /* 0x000fe400087fe4ff */
[----:B------:R-:W-:Y:S01]  /*1ea0*/  UIADD3 UR8, UPT, UPT, UR8, 0x14400, URZ ;  /* 0x0001440008087890 */ /* 0x000fe2000fffe0ff */
[----:B------:R-:W-:Y:S01]  /*1eb0*/  UMOV UR28, 0x0 ;  /* 0x00000000001c7882 */ /* 0x000fe20000000000 */
[----:B------:R-:W-:Y:S01]  /*1ec0*/  UMOV UR29, 0x10000000 ;  /* 0x10000000001d7882 */ /* 0x000fe20000000000 */
[----:B------:R-:W-:Y:S01]  /*1ed0*/  UMOV UR19, UR35 ;  /* 0x0000002300137c82 */ /* 0x000fe20008000000 */
[----:B------:R-:W-:Y:S01]  /*1ee0*/  UMOV UR20, UR36 ;  /* 0x0000002400147c82 */ /* 0x000fe20008000000 */
[----:B------:R-:W-:Y:S01]  /*1ef0*/  UMOV UR12, UR36 ;  /* 0x00000024000c7c82 */ /* 0x000fe20008000000 */
[----:B------:R-:W-:Y:S01]  /*1f00*/  UMOV UR9, UR17 ;  /* 0x0000001100097c82 */ /* 0x000fe20008000000 */
[----:B------:R-:W-:Y:S01]  /*1f10*/  UMOV UR10, UR18 ;  /* 0x00000012000a7c82 */ /* 0x000fe20008000000 */
[----:B------:R4:W-:Y:S01]  /*1f20*/  UTMALDG.3D.2CTA [UR16], [UR32], desc[UR28] ;  /* 0x00001c10200075b4 */ /* 0x0009e20008211000 */
[----:B------:R-:W-:Y:S01]  /*1f30*/  UIADD3 UR23, UPT, UPT, UR23, 0x1, URZ ;  /* 0x0000000117177890 */ /* 0x000fe2000fffe0ff */
[----:B------:R-:W-:-:S03]  /*1f40*/  UMOV UR27, UR13 ;  /* 0x0000000d001b7c82 */ /* 0x000fc60008000000 */
[----:B------:R-:W-:Y:S01]  /*1f50*/  UISETP.NE.AND UP0, UPT, UR23, UR26, UPT ;  /* 0x0000001a1700728c */ /* 0x000fe2000bf05270 */
[----:B------:R4:W-:Y:S08]  /*1f60*/  UTMALDG.3D.2CTA [UR8], [UR30], desc[UR28] ;  /* 0x00001c081e0075b4 */ /* 0x0009f00008211000 */
[----:B----4-:R-:W-:Y:S05]  /*1f70*/  BRA.U UP0, `(.L_x_38) ;  /* 0xfffffffd00487547 */ /* 0x010fea000b83ffff */
.L_x_32:
[C---:B-1----:R-:W-:Y:S01]  /*1f80*/  LEA R2, R14.reuse, UR4, 0x3 ;  /* 0x000000040e027c11 */ /* 0x042fe2000f8e18ff */
[----:B------:R-:W-:Y:S01]  /*1f90*/  NOP ;  /* 0x0000000000007918 */ /* 0x000fe20000000000 */
[----:B--2---:R-:W-:Y:S02]  /*1fa0*/  SHF.L.U32 R3, R13, 0x1f, RZ ;  /* 0x0000001f0d037819 */ /* 0x004fe400000006ff */
[----:B------:R-:W-:Y:S02]  /*1fb0*/  LEA R4, R14, UR4, 0x4 ;  /* 0x000000040e047c11 */ /* 0x000fe4000f8e20ff */
[----:B------:R-:W1:Y:S02]  /*1fc0*/  SYNCS.PHASECHK.TRANS64.TRYWAIT P0, [R2+URZ+0x60], R3 ;  /* 0x00006003020075a7 */ /* 0x000e6400080011ff */
[----:B-1----:R-:W-:Y:S05]  /*1fd0*/  @!P0 BRA `(.L_x_39) ;  /* 0x0000005000888947 */ /* 0x002fea0003800000 */
.L_x_116:
[----:B------:R-:W2:Y:S01]  /*1fe0*/  LDS.128 R4, [R4+0xf0] ;  /* 0x0000f00004047984 */ /* 0x000ea20000000c00 */
[----:B------:R-:W-:Y:S01]  /*1ff0*/  ISETP.GE.AND P0, PT, R72, 0x1, PT ;  /* 0x000000014800780c */ /* 0x000fe20003f06270 */
[----:B-1----:R-:W-:Y:S01]  /*2000*/  VIADD R2, R2, 0x70 ;  /* 0x0000007002027836 */ /* 0x002fe20000000000 */
[----:B------:R-:W-:Y:S01]  /*2010*/  @!PT LDS RZ, [RZ] ;  /* 0x00000000fffff984 */ /* 0x000fe20000000800 */
[----:B------:R-:W-:Y:S01]  /*2020*/  @!PT LDS RZ, [RZ] ;  /* 0x00000000fffff984 */ /* 0x000fe20000000800 */
[----:B------:R-:W-:Y:S01]  /*2030*/  @!PT LDS RZ, [RZ] ;  /* 0x00000000fffff984 */ /* 0x000fe20000000800 */
[----:B------:R-:W-:Y:S01]  /*2040*/  @!PT LDS RZ, [RZ] ;  /* 0x00000000fffff984 */ /* 0x000fe20000000800 */
[----:B------:R1:W-:Y:S06]  /*2050*/  MEMBAR.ALL.CTA ;  /* 0x0000000000007992 */ /* 0x0003ec0000008000 */
[----:B-1----:R-:W1:Y:S01]  /*2060*/  FENCE.VIEW.ASYNC.S ;  /* 0x00000000000073c6 */ /* 0x002e620000000000 */
[----:B------:R-:W-:-:S04]  /*2070*/  PRMT R2, RZ, 0x654, R2 ;  /* 0x00000654ff027816 */ /* 0x000fc80000000002 */
[----:B-1----:R1:W-:Y:S01]  /*2080*/  SYNCS.ARRIVE.TRANS64.RED.A1T0 RZ, [R2+URZ], RZ ;  /* 0x000000ff02ff79a7 */ /* 0x0023e200081004ff */
[----:B--2---:R-:W-:-:S13]  /*2090*/  LOP3.LUT P2, RZ, R6, 0x1, RZ, 0xc0, !PT ;  /* 0x0000000106ff7812 */ /* 0x004fda000784c0ff */
[----:B------:R-:W-:Y:S01]  /*20a0*/  @P2 SHF.R.U32.HI R3, RZ, 0x10, R5 ;  /* 0x00000010ff032819 */ /* 0x000fe20000011605 */
[----:B------:R-:W-:Y:S01]  /*20b0*/  VOTEU.ANY UP0, P2 ;  /* 0x0000000000ff7886 */ /* 0x000fe20001000100 */
[----:B------:R-:W-:Y:S02]  /*20c0*/  @P2 MOV R11, R4 ;  /* 0x00000004000b2202 */ /* 0x000fe40000000f00 */
[----:B------:R-:W-:Y:S02]  /*20d0*/  @P2 R2UR.BROADCAST UR8, R3 ;  /* 0x00000000030822ca */ /* 0x000fe400008e0000 */
[----:B------:R-:W-:-:S11]  /*20e0*/  @P2 LOP3.LUT R8, R5, 0xffff, RZ, 0xc0, !PT ;  /* 0x0000ffff05082812 */ /* 0x000fd600078ec0ff */
[----:B------:R-:W-:Y:S01]  /*20f0*/  @UP0 UMOV UR36, UR8 ;  /* 0x0000000800240c82 */ /* 0x000fe20008000000 */
[----:B-1----:R-:W-:Y:S05]  /*2100*/  @!P0 BRA `(.L_x_40) ;  /* 0x0000000000b88947 */ /* 0x002fea0003800000 */
[----:B------:R-:W3:Y:S01]  /*2110*/  LDC.64 R4, c[0x0][0xb18] ;  /* 0x0002c600ff047b82 */ /* 0x000ee20000000a00 */
[----:B------:R-:W-:-:S07]  /*2120*/  ISETP.NE.AND P3, PT, R72, 0x1, PT ;  /* 0x000000014800780c */ /* 0x000fce0003f65270 */
[----:B------:R-:W1:Y:S08]  /*2130*/  LDC.64 R6, c[0x0][0xb10] ;  /* 0x0002c400ff067b82 */ /* 0x000e700000000a00 */
[----:B------:R-:W2:Y:S08]  /*2140*/  LDC R18, c[0x0][0xb20] ;  /* 0x0002c800ff127b82 */ /* 0x000eb00000000800 */
[----:B------:R-:W4:Y:S01]  /*2150*/  LDC R20, c[0x0][0xb0c] ;  /* 0x0002c300ff147b82 */ /* 0x000f220000000800 */
[----:B---3--:R-:W-:Y:S01]  /*2160*/  IMAD.HI.U32 R19, R0, R5, RZ ;  /* 0x0000000500137227 */ /* 0x008fe200078e00ff */
[----:B------:R-:W-:-:S03]  /*2170*/  ISETP.NE.AND P0, PT, R4, 0x1, PT ;  /* 0x000000010400780c */ /* 0x000fc60003f05270 */
[----:B------:R-:W-:-:S03]  /*2180*/  IMAD.HI.U32 R5, R8, R5, RZ ;  /* 0x0000000508057227 */ /* 0x000fc600078e00ff */
[----:B------:R-:W3:Y:S01]  /*2190*/  LDC.64 R2, c[0x0][0xb28] ;  /* 0x0002ca00ff027b82 */ /* 0x000ee20000000a00 */
[----:B-1----:R-:W-:-:S04]  /*21a0*/  IMAD.HI.U32 R22, R9, R6, RZ ;  /* 0x0000000609167227 */ /* 0x002fc800078e00ff */
[----:B------:R-:W-:Y:S01]  /*21b0*/  IMAD.HI.U32 R24, R11, R6, RZ ;  /* 0x000000060b187227 */ /* 0x000fe200078e00ff */
[----:B------:R-:W-:Y:S02]  /*21c0*/  SHF.R.U32.HI R22, RZ, R7, R22 ;  /* 0x00000007ff167219 */ /* 0x000fe40000011616 */
[-C--:B--2---:R-:W-:Y:S02]  /*21d0*/  SHF.R.U32.HI R19, RZ, R18.reuse, R19 ;  /* 0x00000012ff137219 */ /* 0x084fe40000011613 */
[----:B------:R-:W-:Y:S02]  /*21e0*/  SHF.R.U32.HI R5, RZ, R18, R5 ;  /* 0x00000012ff057219 */ /* 0x000fe40000011605 */
[----:B------:R-:W-:Y:S02]  /*21f0*/  SEL R19, R0, R19, !P0 ;  /* 0x0000001300137207 */ /* 0x000fe40004000000 */
[----:B------:R-:W-:Y:S02]  /*2200*/  SHF.R.U32.HI R24, RZ, R7, R24 ;  /* 0x00000007ff187219 */ /* 0x000fe40000011618 */
[----:B----4-:R-:W-:-:S02]  /*2210*/  ISETP.NE.AND P1, PT, R20, 0x1, PT ;  /* 0x000000011400780c */ /* 0x010fc40003f25270 */
[----:B------:R-:W-:Y:S02]  /*2220*/  SEL R5, R8, R5, !P0 ;  /* 0x0000000508057207 */ /* 0x000fe40004000000 */
[----:B------:R-:W-:Y:S02]  /*2230*/  SEL R21, R9, R22, !P1 ;  /* 0x0000001609157207 */ /* 0x000fe40004800000 */
[----:B------:R-:W-:Y:S01]  /*2240*/  SEL R7, R11, R24, !P1 ;  /* 0x000000180b077207 */ /* 0x000fe20004800000 */
[----:B---3--:R-:W-:-:S04]  /*2250*/  IMAD.HI.U32 R22, R19, R2, RZ ;  /* 0x0000000213167227 */ /* 0x008fc800078e00ff */
[----:B------:R-:W-:Y:S01]  /*2260*/  IMAD.HI.U32 R6, R21, R2, RZ ;  /* 0x0000000215067227 */ /* 0x000fe200078e00ff */
[----:B------:R-:W-:-:S04]  /*2270*/  @P3 SHF.R.U32.HI R19, RZ, R3, R22 ;  /* 0x00000003ff133219 */ /* 0x000fc80000011616 */
[----:B------:R-:W-:Y:S01]  /*2280*/  @P3 SHF.R.U32.HI R21, RZ, R3, R6 ;  /* 0x00000003ff153219 */ /* 0x000fe20000011606 */
[----:B------:R-:W-:-:S04]  /*2290*/  IMAD R19, R72, R19, RZ ;  /* 0x0000001348137224 */ /* 0x000fc800078e02ff */
[----:B------:R-:W-:Y:S01]  /*22a0*/  IMAD R6, R72, R21, RZ ;  /* 0x0000001548067224 */ /* 0x000fe200078e02ff */
[C---:B------:R-:W-:Y:S02]  /*22b0*/  ISETP.GE.AND P0, PT, R5.reuse, R19, PT ;  /* 0x000000130500720c */ /* 0x040fe40003f06270 */
[----:B------:R-:W-:Y:S02]  /*22c0*/  IADD3 R19, PT, PT, -R5, RZ, RZ ;  /* 0x000000ff05137210 */ /* 0x000fe40007ffe1ff */
[----:B------:R-:W-:Y:S01]  /*22d0*/  ISETP.GE.OR P0, PT, R7, R6, P0 ;  /* 0x000000060700720c */ /* 0x000fe20000706670 */
[----:B------:R-:W-:-:S04]  /*22e0*/  IMAD.HI.U32 R6, R5, R2, RZ ;  /* 0x0000000205067227 */ /* 0x000fc800078e00ff */
[----:B------:R-:W-:Y:S01]  /*22f0*/  IMAD R8, R4, R19, R8 ;  /* 0x0000001304087224 */ /* 0x000fe200078e0208 */
[----:B------:R-:W-:-:S04]  /*2300*/  SHF.R.U32.HI R6, RZ, R3, R6 ;  /* 0x00000003ff067219 */ /* 0x000fc80000011606 */
[----:B------:R-:W-:-:S03]  /*2310*/  SEL R6, R5, R6, !P3 ;  /* 0x0000000605067207 */ /* 0x000fc60005800000 */
[----:B------:R-:W-:-:S04]  /*2320*/  @!P0 IMAD.HI.U32 R18, R7, R2, RZ ;  /* 0x0000000207128227 */ /* 0x000fc800078e00ff */
[----:B------:R-:W-:Y:S01]  /*2330*/  IMAD.MOV R2, RZ, RZ, -R6 ;  /* 0x000000ffff027224 */ /* 0x000fe200078e0a06 */
[----:B------:R-:W-:-:S03]  /*2340*/  @!P0 SHF.R.U32.HI R18, RZ, R3, R18 ;  /* 0x00000003ff128219 */ /* 0x000fc60000011612 */
[----:B------:R-:W-:Y:S01]  /*2350*/  IMAD R2, R72, R2, R5 ;  /* 0x0000000248027224 */ /* 0x000fe200078e0205 */
        /* <DEDUP_REMOVED lines=9> */
.L_x_40:
[----:B------:R-:W1:Y:S02]  /*23f0*/  LDCU UR8, c[0x0][0xb30] ;  /* 0x00016600ff0877ac */ /* 0x000e640008000800 */
[----:B-1----:R-:W-:-:S09]  /*2400*/  UISETP.NE.AND UP0, UPT, UR8, 0x1, UPT ;  /* 0x000000010800788c */ /* 0x002fd2000bf05270 */
[----:B------:R-:W-:Y:S05]  /*2410*/  BRA.U UP0, `(.L_x_41) ;  /* 0x0000000100407547 */ /* 0x000fea000b800000 */
[----:B------:R-:W1:Y:S08]  /*2420*/  LDC.64 R4, c[0x0][0xb10] ;  /* 0x0002c400ff047b82 */ /* 0x000e700000000a00 */
[----:B------:R-:W2:Y:S08]  /*2430*/  LDC.64 R2, c[0x0][0xb18] ;  /* 0x0002c600ff027b82 */ /* 0x000eb00000000a00 */
[----:B------:R-:W4:Y:S08]  /*2440*/  LDC R6, c[0x0][0xb20] ;  /* 0x0002c800ff067b82 */ /* 0x000f300000000800 */
[----:B------:R-:W3:Y:S01]  /*2450*/  LDC R18, c[0x0][0xb0c] ;  /* 0x0002c300ff127b82 */ /* 0x000ee20000000800 */
[----:B-1----:R-:W-:-:S05]  /*2460*/  IMAD.HI.U32 R4, R11, R4, RZ ;  /* 0x000000040b047227 */ /* 0x002fca00078e00ff */
[----:B------:R-:W-:Y:S01]  /*2470*/  SHF.R.U32.HI R4, RZ, R5, R4 ;  /* 0x00000005ff047219 */ /* 0x000fe20000011604 */
[----:B--2---:R-:W-:Y:S01]  /*2480*/  IMAD.HI.U32 R3, R8, R3, RZ ;  /* 0x0000000308037227 */ /* 0x004fe200078e00ff */
[----:B------:R-:W-:-:S04]  /*2490*/  ISETP.NE.AND P0, PT, R2, 0x1, PT ;  /* 0x000000010200780c */ /* 0x000fc80003f05270 */
[----:B----4-:R-:W-:-:S04]  /*24a0*/  SHF.R.U32.HI R3, RZ, R6, R3 ;  /* 0x00000006ff037219 */ /* 0x010fc80000011603 */
[----:B------:R-:W-:Y:S02]  /*24b0*/  SEL R3, R8, R3, !P0 ;  /* 0x0000000308037207 */ /* 0x000fe40004000000 */
[----:B---3--:R-:W-:-:S04]  /*24c0*/  ISETP.NE.AND P1, PT, R18, 0x1, PT ;  /* 0x000000011200780c */ /* 0x008fc80003f25270 */
[----:B------:R-:W-:-:S05]  /*24d0*/  SEL R4, R11, R4, !P1 ;  /* 0x000000040b047207 */ /* 0x000fca0004800000 */
[----:B------:R-:W-:Y:S02]  /*24e0*/  IMAD.IADD R5, R3, 0x1, -R4 ;  /* 0x0000000103057824 */ /* 0x000fe400078e0a04 */
[----:B------:R-:W-:Y:S02]  /*24f0*/  IMAD.IADD R3, R4, 0x1, -R3 ;  /* 0x0000000104037824 */ /* 0x000fe400078e0a03 */
[----:B------:R-:W-:Y:S02]  /*2500*/  IMAD R11, R5, R18, R11 ;  /* 0x00000012050b7224 */ /* 0x000fe400078e020b */
[----:B------:R-:W-:-:S07]  /*2510*/  IMAD R8, R3, R2, R8 ;  /* 0x0000000203087224 */ /* 0x000fce00078e0208 */
.L_x_41:
[----:B------:R-:W-:Y:S01]  /*2520*/  VIADD R14, R14, 0x1 ;  /* 0x000000010e0e7836 */ /* 0x000fe20000000000 */
[----:B------:R-:W-:Y:S01]  /*2530*/  PLOP3.LUT P1, PT, PT, PT, PT, 0x80, 0x8 ;  /* 0x000000000008781c */ /* 0x000fe20003f2f070 */
[----:B------:R-:W-:Y:S02]  /*2540*/  IMAD.IADD R155, R11, 0x1, R154 ;  /* 0x000000010b9b7824 */ /* 0x000fe400078e029a */
[----:B------:R-:W-:Y:S01]  /*2550*/  IMAD.IADD R164, R8, 0x1, R143 ;  /* 0x0000000108a47824 */ /* 0x000fe200078e028f */
[----:B------:R-:W-:-:S04]  /*2560*/  ISETP.NE.AND P0, PT, R14, 0x2, PT ;  /* 0x000000020e00780c */ /* 0x000fc80003f05270 */
[----:B------:R-:W-:Y:S02]  /*2570*/  SEL R2, RZ, 0x1, P0 ;  /* 0x00000001ff027807 */ /* 0x000fe40000000000 */
[----:B------:R-:W-:Y:S02]  /*2580*/  SEL R14, R14, RZ, P0 ;  /* 0x000000ff0e0e7207 */ /* 0x000fe40000000000 */
[----:B------:R-:W-:Y:S01]  /*2590*/  LOP3.LUT R13, R13, R2, RZ, 0x3c, !PT ;  /* 0x000000020d0d7212 */ /* 0x000fe200078e3cff */
[----:B------:R-:W-:Y:S06]  /*25a0*/  @P2 BRA `(.L_x_42) ;  /* 0xfffffff000582947 */ /* 0x000fec000383ffff */
[----:B------:R-:W-:Y:S01]  /*25b0*/  UIADD3 UR4, UPT, UPT, UR4, 0x20, URZ ;  /* 0x0000002004047890 */ /* 0x000fe2000fffe0ff */
[----:B------:R-:W-:-:S03]  /*25c0*/  SHF.L.U32 R3, R15, 0x1f, RZ ;  /* 0x0000001f0f037819 */ /* 0x000fc600000006ff */
[----:B------:R-:W-:-:S09]  /*25d0*/  ULEA UR5, UR13, UR4, 0x3 ;  /* 0x000000040d057291 */ /* 0x000fd2000f8e18ff */
[----:B------:R-:W1:Y:S02]  /*25e0*/  SYNCS.PHASECHK.TRANS64.TRYWAIT P0, [UR5], R3 ;  /* 0x00000003ff0075a7 */ /* 0x000e640008001105 */
[----:B-1----:R-:W-:Y:S05]  /*25f0*/  @!P0 BRA `(.L_x_43) ;  /* 0x0000004c00148947 */ /* 0x002fea0003800000 */
.L_x_118:
[----:B------:R-:W-:-:S04]  /*2600*/  UIADD3 UR6, UPT, UPT, UR13, 0x1, URZ ;  /* 0x000000010d067890 */ /* 0x000fc8000fffe0ff */
[----:B------:R-:W-:-:S04]  /*2610*/  UISETP.NE.AND UP0, UPT, UR6, 0x4, UPT ;  /* 0x000000040600788c */ /* 0x000fc8000bf05270 */
[----:B------:R-:W-:Y:S02]  /*2620*/  USEL UR7, URZ, 0x1, UP0 ;  /* 0x00000001ff077887 */ /* 0x000fe40008000000 */
[----:B------:R-:W-:-:S04]  /*2630*/  USEL UR6, UR6, URZ, UP0 ;  /* 0x000000ff06067287 */ /* 0x000fc80008000000 */
[----:B------:R-:W-:Y:S01]  /*2640*/  ULEA UR5, UR6, UR4, 0x3 ;  /* 0x0000000406057291 */ /* 0x000fe2000f8e18ff */
[----:B------:R-:W-:-:S04]  /*2650*/  LOP3.LUT R2, R15, UR7, RZ, 0x3c, !PT ;  /* 0x000000070f027c12 */ /* 0x000fc8000f8e3cff */
[----:B-1----:R-:W-:-:S04]  /*2660*/  SHF.L.U32 R3, R2, 0x1f, RZ ;  /* 0x0000001f02037819 */ /* 0x002fc800000006ff */
[----:B------:R-:W1:Y:S02]  /*2670*/  SYNCS.PHASECHK.TRANS64.TRYWAIT P0, [UR5], R3 ;  /* 0x00000003ff0075a7 */ /* 0x000e640008001105 */
[----:B-1----:R-:W-:Y:S05]  /*2680*/  @!P0 BRA `(.L_x_44) ;  /* 0x0000004c00088947 */ /* 0x002fea0003800000 */
.L_x_120:
        /* <DEDUP_REMOVED lines=9> */
.L_x_122:
[----:B------:R-:W-:-:S04]  /*2720*/  UIADD3 UR6, UPT, UPT, UR6, 0x1, URZ ;  /* 0x0000000106067890 */ /* 0x000fc8000fffe0ff */
[----:B------:R-:W-:-:S04]  /*2730*/  UISETP.NE.AND UP0, UPT, UR6, 0x4, UPT ;  /* 0x000000040600788c */ /* 0x000fc8000bf05270 */
[----:B------:R-:W-:Y:S02]  /*2740*/  USEL UR5, URZ, 0x1, UP0 ;  /* 0x00000001ff057887 */ /* 0x000fe40008000000 */
[----:B------:R-:W-:-:S04]  /*2750*/  USEL UR6, UR6, URZ, UP0 ;  /* 0x000000ff06067287 */ /* 0x000fc80008000000 */
[----:B------:R-:W-:Y:S01]  /*2760*/  ULEA UR6, UR6, UR4, 0x3 ;  /* 0x0000000406067291 */ /* 0x000fe2000f8e18ff */
[----:B-1----:R-:W-:-:S04]  /*2770*/  LOP3.LUT R3, R2, UR5, RZ, 0x3c, !PT ;  /* 0x0000000502037c12 */ /* 0x002fc8000f8e3cff */
[----:B------:R-:W-:Y:S01]  /*2780*/  SHF.L.U32 R3, R3, 0x1f, RZ ;  /* 0x0000001f03037819 */ /* 0x000fe200000006ff */
[----:B---3--:R-:W-:-:S07]  /*2790*/  IMAD.U32 R0, RZ, RZ, UR6 ;  /* 0x00000006ff007e24 */ /* 0x008fce000f8e00ff */
.L_x_46:
[----:B-1----:R1:W2:Y:S02]  /*27a0*/  SYNCS.PHASECHK.TRANS64.TRYWAIT P0, [R0+URZ], R3 ;  /* 0x00000003000075a7 */ /* 0x0022a400080011ff */
[----:B--2---:R-:W-:Y:S05]  /*27b0*/  @!P0 NANOSLEEP.SYNCS 0x989680 ;  /* 0x009896800000895d */ /* 0x004fea0003900000 */
[----:B------:R-:W2:Y:S02]  /*27c0*/  @!P0 SYNCS.PHASECHK.TRANS64 P0, [R0+URZ], R3 ;  /* 0x00000003000085a7 */ /* 0x000ea400080010ff */
[----:B--2---:R-:W-:Y:S05]  /*27d0*/  @P0 EXIT ;  /* 0x000000000000094d */ /* 0x004fea0003800000 */
[----:B------:R-:W-:Y:S05]  /*27e0*/  BRA `(.L_x_46) ;  /* 0xfffffffc00ec7947 */ /* 0x000fea000383ffff */
.L_x_22:
[----:B------:R-:W-:-:S04]  /*27f0*/  UISETP.NE.AND UP1, UPT, UR37, URZ, UPT ;  /* 0x000000ff2500728c */ /* 0x000fc8000bf25270 */
[----:B------:R-:W-:-:S09]  /*2800*/  UISETP.NE.OR UP1, UPT, UR10, 0x1, UP1 ;  /* 0x000000010a00788c */ /* 0x000fd20008f25670 */
[----:B------:R-:W-:Y:S05]  /*2810*/  BRA.U UP1, `(.L_x_47) ;  /* 0x00000005014c7547 */ /* 0x000fea000b800000 */
[----:B------:R-:W-:Y:S01]  /*2820*/  HFMA2 R11, -RZ, RZ, 0, 0 ;  /* 0x00000000ff0b7431 */ /* 0x000fe200000001ff */
[----:B------:R-:W-:Y:S01]  /*2830*/  ISETP.GE.U32.AND P2, PT, R10, 0x2, PT ;  /* 0x000000020a00780c */ /* 0x000fe20003f46070 */
[----:B------:R-:W-:Y:S01]  /*2840*/  IMAD.MOV.U32 R12, RZ, RZ, 0x1 ;  /* 0x00000001ff0c7424 */ /* 0x000fe200078e00ff */
[----:B------:R-:W-:Y:S01]  /*2850*/  CS2R R8, SRZ ;  /* 0x0000000000087805 */ /* 0x000fe2000001ff00 */
[----:B------:R-:W-:Y:S01]  /*2860*/  IMAD.MOV.U32 R3, RZ, RZ, RZ ;  /* 0x000000ffff037224 */ /* 0x000fe200078e00ff */
[----:B------:R-:W-:Y:S01]  /*2870*/  UMOV UR4, 0x400 ;  /* 0x0000040000047882 */ /* 0x000fe20000000000 */
[----:B------:R-:W-:Y:S01]  /*2880*/  UMOV UR6, URZ ;  /* 0x000000ff00067c82 */ /* 0x000fe20008000000 */
[----:B------:R-:W-:-:S12]  /*2890*/  ULEA UR37, UR37, UR4, 0x18 ;  /* 0x0000000425257291 */ /* 0x000fd8000f8ec0ff */
.L_x_51:
[----:B------:R-:W-:Y:S02]  /*28a0*/  LEA R0, R3, UR37, 0x3 ;  /* 0x0000002503007c11 */ /* 0x000fe4000f8e18ff */
[----:B------:R-:W-:-:S03]  /*28b0*/  SHF.L.U32 R5, R8, 0x1f, RZ ;  /* 0x0000001f08057819 */ /* 0x000fc600000006ff */
[----:B------:R-:W-:Y:S01]  /*28c0*/  VIADD R4, R0, 0xd0 ;  /* 0x000000d000047836 */ /* 0x000fe20000000000 */
[----:B------:R-:W1:Y:S02]  /*28d0*/  SYNCS.PHASECHK.TRANS64.TRYWAIT P0, [R0+URZ+0xc0], R5 ;  /* 0x0000c005000075a7 */ /* 0x000e6400080011ff */
[----:B-1----:R-:W-:Y:S05]  /*28e0*/  @!P0 BRA `(.L_x_48) ;  /* 0x0000004800a08947 */ /* 0x002fea0003800000 */
.L_x_123:
[----:B------:R-:W-:Y:S01]  /*28f0*/  ULEA UR5, UR6, UR37, 0x3 ;  /* 0x0000002506057291 */ /* 0x000fe2000f8e18ff */
[----:B------:R-:W-:Y:S01]  /*2900*/  PRMT R4, RZ, 0x654, R4 ;  /* 0x00000654ff047816 */ /* 0x000fe20000000004 */
[----:B-1----:R-:W-:Y:S01]  /*2910*/  @!P2 IMAD.MOV.U32 R5, RZ, RZ, 0x10 ;  /* 0x00000010ff05a424 */ /* 0x002fe200078e00ff */
[----:B------:R-:W-:Y:S01]  /*2920*/  SHF.L.U32 R7, R12, 0x1f, RZ ;  /* 0x0000001f0c077819 */ /* 0x000fe200000006ff */
[----:B------:R-:W-:Y:S01]  /*2930*/  UIADD3 UR4, UPT, UPT, UR5, 0x60, URZ ;  /* 0x0000006005047890 */ /* 0x000fe2000fffe0ff */
[----:B------:R1:W-:Y:S05]  /*2940*/  SYNCS.ARRIVE.TRANS64.RED.A1T0 RZ, [R4+URZ], RZ ;  /* 0x000000ff04ff79a7 */ /* 0x0003ea00081004ff */
[----:B------:R-:W-:Y:S01]  /*2950*/  IMAD.U32 R13, RZ, RZ, UR4 ;  /* 0x00000004ff0d7e24 */ /* 0x000fe2000f8e00ff */
[----:B------:R-:W2:Y:S04]  /*2960*/  SYNCS.PHASECHK.TRANS64.TRYWAIT P0, [UR5+0x70], R7 ;  /* 0x00007007ff0075a7 */ /* 0x000ea80008001105 */
[----:B------:R-:W-:Y:S01]  /*2970*/  PRMT R13, R10, 0x654, R13 ;  /* 0x000006540a0d7816 */ /* 0x000fe2000000000d */
[----:B-12---:R-:W-:Y:S06]  /*2980*/  @!P0 BRA `(.L_x_49) ;  /* 0x00000048008c8947 */ /* 0x006fec0003800000 */
.L_x_125:
[----:B------:R-:W-:Y:S01]  /*2990*/  ULEA UR4, UR6, UR37, 0x4 ;  /* 0x0000002506047291 */ /* 0x000fe2000f8e20ff */
[----:B------:R-:W-:Y:S01]  /*29a0*/  SEL R2, R13, R2, !P2 ;  /* 0x000000020d027207 */ /* 0x000fe20005000000 */
[----:B------:R-:W-:Y:S01]  /*29b0*/  UIADD3 UR5, UPT, UPT, UR5, 0x60, URZ ;  /* 0x0000006005057890 */ /* 0x000fe2000fffe0ff */
[----:B-1----:R-:W-:Y:S01]  /*29c0*/  LEA R0, R11, UR37, 0x3 ;  /* 0x000000250b007c11 */ /* 0x002fe2000f8e18ff */
[----:B------:R-:W-:Y:S01]  /*29d0*/  UIADD3 UR4, UPT, UPT, UR4, 0xf0, URZ ;  /* 0x000000f004047890 */ /* 0x000fe2000fffe0ff */
[----:B------:R1:W-:Y:S01]  /*29e0*/  @!P2 SYNCS.ARRIVE.TRANS64.RED RZ, [R2+URZ], R5 ;  /* 0x0000000502ffa9a7 */ /* 0x0003e200080004ff */
[----:B------:R-:W-:Y:S01]  /*29f0*/  UIADD3 UR6, UPT, UPT, UR6, 0x1, URZ ;  /* 0x0000000106067890 */ /* 0x000fe2000fffe0ff */
[----:B------:R-:W-:-:S03]  /*2a00*/  VIADD R3, R3, 0x1 ;  /* 0x0000000103037836 */ /* 0x000fc60000000000 */
[----:B------:R-:W-:Y:S02]  /*2a10*/  UISETP.NE.AND UP0, UPT, UR6, 0x2, UPT ;  /* 0x000000020600788c */ /* 0x000fe4000bf05270 */
[----:B------:R-:W-:Y:S01]  /*2a20*/  ISETP.NE.AND P0, PT, R3, 0x2, PT ;  /* 0x000000020300780c */ /* 0x000fe20003f05270 */
[----:B------:R-:W-:Y:S06]  /*2a30*/  UGETNEXTWORKID.BROADCAST [UR4], [UR5] ;  /* 0x00000000040073ca */ /* 0x000fec0008000100 */
[----:B------:R-:W-:Y:S02]  /*2a40*/  USEL UR4, URZ, 0x1, UP0 ;  /* 0x00000001ff047887 */ /* 0x000fe40008000000 */
[----:B------:R-:W-:-:S04]  /*2a50*/  USEL UR6, UR6, URZ, UP0 ;  /* 0x000000ff06067287 */ /* 0x000fc80008000000 */
[----:B------:R-:W-:Y:S02]  /*2a60*/  LOP3.LUT R12, R12, UR4, RZ, 0x3c, !PT ;  /* 0x000000040c0c7c12 */ /* 0x000fe4000f8e3cff */
[----:B-1----:R-:W-:-:S04]  /*2a70*/  SHF.L.U32 R5, R9, 0x1f, RZ ;  /* 0x0000001f09057819 */ /* 0x002fc800000006ff */
[----:B------:R-:W1:Y:S02]  /*2a80*/  SYNCS.PHASECHK.TRANS64.TRYWAIT P1, [R0+URZ+0x60], R5 ;  /* 0x00006005000075a7 */ /* 0x000e6400080211ff */
[----:B-1----:R-:W-:Y:S05]  /*2a90*/  @!P1 BRA `(.L_x_50) ;  /* 0x0000004800609947 */ /* 0x002fea0003800000 */
.L_x_126:
[----:B------:R-:W-:Y:S01]  /*2aa0*/  LEA R4, R11, UR37, 0x4 ;  /* 0x000000250b047c11 */ /* 0x000fe2000f8e20ff */
[----:B-1----:R-:W-:Y:S01]  /*2ab0*/  VIADD R0, R0, 0x70 ;  /* 0x0000007000007836 */ /* 0x002fe20000000000 */
[----:B------:R-:W-:Y:S01]  /*2ac0*/  SEL R3, R3, RZ, P0 ;  /* 0x000000ff03037207 */ /* 0x000fe20000000000 */
[----:B------:R-:W-:-:S03]  /*2ad0*/  VIADD R11, R11, 0x1 ;  /* 0x000000010b0b7836 */ /* 0x000fc60000000000 */
[----:B------:R-:W1:Y:S01]  /*2ae0*/  LDS.128 R4, [R4+0xf0] ;  /* 0x0000f00004047984 */ /* 0x000e620000000c00 */
[----:B------:R-:W-:Y:S02]  /*2af0*/  PRMT R0, RZ, 0x654, R0 ;  /* 0x00000654ff007816 */ /* 0x000fe40000000000 */
[C---:B------:R-:W-:Y:S01]  /*2b00*/  ISETP.NE.AND P1, PT, R11.reuse, 0x2, PT ;  /* 0x000000020b00780c */ /* 0x040fe20003f25270 */
[----:B------:R-:W-:Y:S01]  /*2b10*/  @!PT LDS RZ, [RZ] ;  /* 0x00000000fffff984 */ /* 0x000fe20000000800 */
[----:B------:R-:W-:Y:S01]  /*2b20*/  @!PT LDS RZ, [RZ] ;  /* 0x00000000fffff984 */ /* 0x000fe20000000800 */
[----:B------:R-:W-:Y:S01]  /*2b30*/  @!PT LDS RZ, [RZ] ;  /* 0x00000000fffff984 */ /* 0x000fe20000000800 */
[----:B------:R-:W-:Y:S01]  /*2b40*/  @!PT LDS RZ, [RZ] ;  /* 0x00000000fffff984 */ /* 0x000fe20000000800 */
[----:B------:R2:W-:Y:S06]  /*2b50*/  MEMBAR.ALL.CTA ;  /* 0x0000000000007992 */ /* 0x0005ec0000008000 */
[----:B--2---:R-:W2:Y:S01]  /*2b60*/  FENCE.VIEW.ASYNC.S ;  /* 0x00000000000073c6 */ /* 0x004ea20000000000 */
[----:B------:R-:W-:Y:S01]  /*2b70*/  SEL R11, R11, RZ, P1 ;  /* 0x000000ff0b0b7207 */ /* 0x000fe20000800000 */
[----:B--2---:R2:W-:Y:S01]  /*2b80*/  SYNCS.ARRIVE.TRANS64.RED.A1T0 RZ, [R0+URZ], RZ ;  /* 0x000000ff00ff79a7 */ /* 0x0045e200081004ff */
[----:B-1----:R-:W-:-:S02]  /*2b90*/  LOP3.LUT P3, RZ, R6, 0x1, RZ, 0xc0, !PT ;  /* 0x0000000106ff7812 */ /* 0x002fc4000786c0ff */
[----:B------:R-:W-:-:S04]  /*2ba0*/  SEL R5, RZ, 0x1, P0 ;  /* 0x00000001ff057807 */ /* 0x000fc80000000000 */
[----:B------:R-:W-:Y:S02]  /*2bb0*/  LOP3.LUT R8, R8, R5, RZ, 0x3c, !PT ;  /* 0x0000000508087212 */ /* 0x000fe400078e3cff */
[----:B--2---:R-:W-:-:S04]  /*2bc0*/  SEL R0, RZ, 0x1, P1 ;  /* 0x00000001ff007807 */ /* 0x004fc80000800000 */
[----:B------:R-:W-:Y:S01]  /*2bd0*/  LOP3.LUT R9, R9, R0, RZ, 0x3c, !PT ;  /* 0x0000000009097212 */ /* 0x000fe200078e3cff */
[----:B------:R-:W-:Y:S06]  /*2be0*/  @P3 BRA `(.L_x_51) ;  /* 0xfffffffc002c3947 */ /* 0x000fec000383ffff */
[----:B------:R-:W-:Y:S01]  /*2bf0*/  ULEA UR5, UR6, UR37, 0x3 ;  /* 0x0000002506057291 */ /* 0x000fe2000f8e18ff */
[----:B------:R-:W-:-:S08]  /*2c00*/  SHF.L.U32 R3, R12, 0x1f, RZ ;  /* 0x0000001f0c037819 */ /* 0x000fd000000006ff */
[----:B------:R-:W1:Y:S02]  /*2c10*/  SYNCS.PHASECHK.TRANS64 P0, [UR5+0x70], R3 ;  /* 0x00007003ff0075a7 */ /* 0x000e640008001005 */
[----:B-1----:R-:W-:Y:S05]  /*2c20*/  @P0 BRA `(.L_x_52) ;  /* 0x0000000000080947 */ /* 0x002fea0003800000 */
[----:B------:R-:W1:Y:S02]  /*2c30*/  SYNCS.PHASECHK.TRANS64.TRYWAIT P0, [UR5+0x70], R3 ;  /* 0x00007003ff0075a7 */ /* 0x000e640008001105 */
[----:B-1----:R-:W-:Y:S05]  /*2c40*/  @!P0 BRA `(.L_x_53) ;  /* 0x0000004800088947 */ /* 0x002fea0003800000 */
.L_x_52:
[----:B------:R-:W-:-:S04]  /*2c50*/  UIADD3 UR4, UPT, UPT, UR6, 0x1, URZ ;  /* 0x0000000106047890 */ /* 0x000fc8000fffe0ff */
[----:B------:R-:W-:-:S04]  /*2c60*/  UISETP.NE.AND UP0, UPT, UR4, 0x2, UPT ;  /* 0x000000020400788c */ /* 0x000fc8000bf05270 */
[----:B------:R-:W-:Y:S02]  /*2c70*/  USEL UR7, URZ, 0x1, UP0 ;  /* 0x00000001ff077887 */ /* 0x000fe40008000000 */
[----:B------:R-:W-:-:S04]  /*2c80*/  USEL UR4, UR4, URZ, UP0 ;  /* 0x000000ff04047287 */ /* 0x000fc80008000000 */
[----:B------:R-:W-:Y:S01]  /*2c90*/  ULEA UR4, UR4, UR37, 0x3 ;  /* 0x0000002504047291 */ /* 0x000fe2000f8e18ff */
[----:B-1----:R-:W-:-:S04]  /*2ca0*/  LOP3.LUT R3, R12, UR7, RZ, 0x3c, !PT ;  /* 0x000000070c037c12 */ /* 0x002fc8000f8e3cff */
[----:B------:R-:W-:-:S04]  /*2cb0*/  SHF.L.U32 R0, R3, 0x1f, RZ ;  /* 0x0000001f03007819 */ /* 0x000fc800000006ff */
[----:B------:R-:W1:Y:S02]  /*2cc0*/  SYNCS.PHASECHK.TRANS64 P0, [UR4+0x70], R0 ;  /* 0x00007000ff0075a7 */ /* 0x000e640008001004 */
[----:B-1----:R-:W-:Y:S05]  /*2cd0*/  @P0 EXIT ;  /* 0x000000000000094d */ /* 0x002fea0003800000 */
[----:B------:R-:W-:Y:S02]  /*2ce0*/  SHF.L.U32 R3, R3, 0x1f, RZ ;  /* 0x0000001f03037819 */ /* 0x000fe400000006ff */
[----:B------:R-:W-:-:S07]  /*2cf0*/  MOV R0, UR4 ;  /* 0x0000000400007c02 */ /* 0x000fce0008000f00 */
.L_x_54:
[----:B-1----:R1:W2:Y:S02]  /*2d00*/  SYNCS.PHASECHK.TRANS64.TRYWAIT P0, [R0+URZ+0x70], R3 ;  /* 0x00007003000075a7 */ /* 0x0022a400080011ff */
[----:B--2---:R-:W-:Y:S05]  /*2d10*/  @!P0 NANOSLEEP.SYNCS 0x989680 ;  /* 0x009896800000895d */ /* 0x004fea0003900000 */
[----:B------:R-:W2:Y:S02]  /*2d20*/  @!P0 SYNCS.PHASECHK.TRANS64 P0, [R0+URZ+0x70], R3 ;  /* 0x00007003000085a7 */ /* 0x000ea400080010ff */
[----:B--2---:R-:W-:Y:S05]  /*2d30*/  @P0 EXIT ;  /* 0x000000000000094d */ /* 0x004fea0003800000 */
[----:B------:R-:W-:Y:S05]  /*2d40*/  BRA `(.L_x_54) ;  /* 0xfffffffc00ec7947 */ /* 0x000fea000383ffff */
.L_x_47:
[----:B------:R-:W-:Y:S05]  /*2d50*/  BRA.U UP4, `(.L_x_55) ;  /* 0x0000001104d87547 */ /* 0x000fea000b800000 */
[----:B------:R-:W-:Y:S01]  /*2d60*/  UMOV UR6, 0x40 ;  /* 0x0000004000067882 */ /* 0x000fe20000000000 */
[----:B------:R-:W-:Y:S01]  /*2d70*/  NOP ;  /* 0x0000000000007918 */ /* 0x000fe20000000000 */
[----:B------:R-:W-:Y:S01]  /*2d80*/  ULEA UR6, UR37, UR6, 0x18 ;  /* 0x0000000625067291 */ /* 0x000fe2000f8ec0ff */
[----:B------:R-:W-:Y:S02]  /*2d90*/  UMOV UR7, 0x400 ;  /* 0x0000040000077882 */ /* 0x000fe40000000000 */
[----:B------:R-:W-:-:S06]  /*2da0*/  ULEA UR37, UR37, UR7, 0x18 ;  /* 0x0000000725257291 */ /* 0x000fcc000f8ec0ff */
[----:B------:R-:W1:Y:S02]  /*2db0*/  LDS.U8 R2, [UR6+0x1c] ;  /* 0x00001c06ff027984 */ /* 0x000e640008000000 */
[----:B-1----:R-:W-:-:S13]  /*2dc0*/  ISETP.NE.AND P0, PT, R2, RZ, PT ;  /* 0x000000ff0200720c */ /* 0x002fda0003f05270 */
[----:B------:R-:W-:Y:S05]  /*2dd0*/  @P0 BRA `(.L_x_56) ;  /* 0x0000000400080947 */ /* 0x000fea0003800000 */
[----:B------:R-:W-:Y:S02]  /*2de0*/  UISETP.NE.U32.AND UP0, UPT, UR5, 0x1, UPT ;  /* 0x000000010500788c */ /* 0x000fe4000bf05070 */
[----:B------:R-:W-:-:S07]  /*2df0*/  UIADD3 UR8, UPT, UPT, UR6, 0x8, URZ ;  /* 0x0000000806087890 */ /* 0x000fce000fffe0ff */
[----:B------:R-:W-:Y:S05]  /*2e00*/  BRA.U !UP0, `(.L_x_57) ;  /* 0x00000001089c7547 */ /* 0x000fea000b800000 */
[----:B------:R-:W-:Y:S01]  /*2e10*/  ELECT P0, URZ, PT ;  /* 0x0000000000ff782f */ /* 0x000fe20003800000 */
[----:B------:R-:W-:-:S12]  /*2e20*/  BSSY B0, `(.L_x_57) ;  /* 0x0000025000007945 */ /* 0x000fd80003800000 */
[----:B------:R-:W-:Y:S05]  /*2e30*/  @!P0 BRA `(.L_x_58) ;  /* 0x00000000008c8947 */ /* 0x000fea0003800000 */
[----:B------:R-:W-:-:S05]  /*2e40*/  UMOV UR7, 0x10 ;  /* 0x0000001000077882 */ /* 0x000fca0000000000 */
[----:B------:R-:W-:Y:S04]  /*2e50*/  DEPBAR.LE SB1, 0x36 ;  /* 0x00009d800000791a */ /* 0x000fe80000000000 */
[----:B------:R-:W1:Y:S02]  /*2e60*/  UTCATOMSWS.2CTA.FIND_AND_SET.ALIGN UP1, UR7, UR7 ;  /* 0x00000007000775e3 */ /* 0x000e640008220800 */
[----:B-1----:R-:W-:Y:S01]  /*2e70*/  MOV R11, UR7 ;  /* 0x00000007000b7c02 */ /* 0x002fe20008000f00 */
[----:B------:R-:W-:Y:S06]  /*2e80*/  BRA.U UP1, `(.L_x_59) ;  /* 0x0000000101187547 */ /* 0x000fec000b800000 */
.L_x_60:
[----:B------:R-:W-:Y:S05]  /*2e90*/  NANOSLEEP 0x64 ;  /* 0x000000640000795d */ /* 0x000fea0003800000 */
[----:B------:R-:W-:-:S05]  /*2ea0*/  UMOV UR7, 0x10 ;  /* 0x0000001000077882 */ /* 0x000fca0000000000 */
[----:B------:R-:W-:Y:S04]  /*2eb0*/  DEPBAR.LE SB1, 0x36 ;  /* 0x00009d800000791a */ /* 0x000fe80000000000 */
[----:B------:R-:W1:Y:S02]  /*2ec0*/  UTCATOMSWS.2CTA.FIND_AND_SET.ALIGN UP1, UR7, UR7 ;  /* 0x00000007000775e3 */ /* 0x000e640008220800 */
[----:B-1----:R-:W-:Y:S01]  /*2ed0*/  MOV R11, UR7 ;  /* 0x00000007000b7c02 */ /* 0x002fe20008000f00 */
[----:B------:R-:W-:Y:S05]  /*2ee0*/  BRA.U !UP1, `(.L_x_60) ;  /* 0xfffffffd09e87547 */ /* 0x000fea000b83ffff */
.L_x_59:
[----:B------:R-:W1:Y:S01]  /*2ef0*/  LDS R5, [UR6+0x10] ;  /* 0x00001006ff057984 */ /* 0x000e620008000800 */
[----:B------:R-:W-:Y:S01]  /*2f00*/  IMAD.U32 R3, RZ, RZ, UR37 ;  /* 0x00000025ff037e24 */ /* 0x000fe2000f8e00ff */
[----:B------:R-:W-:-:S03]  /*2f10*/  MOV R2, UR4 ;  /* 0x0000000400027c02 */ /* 0x000fc60008000f00 */
[----:B------:R-:W-:Y:S01]  /*2f20*/  VIADD R3, R3, 0x110 ;  /* 0x0000011003037836 */ /* 0x000fe20000000000 */
[----:B-1----:R-:W-:-:S04]  /*2f30*/  SHF.L.U32 R5, R5, 0x1f, RZ ;  /* 0x0000001f05057819 */ /* 0x002fc800000006ff */
[----:B------:R-:W1:Y:S02]  /*2f40*/  SYNCS.PHASECHK.TRANS64.TRYWAIT P0, [UR6+0x8], R5 ;  /* 0x00000805ff0075a7 */ /* 0x000e640008001106 */
[----:B-1----:R-:W-:Y:S05]  /*2f50*/  @P0 BRA `(.L_x_61) ;  /* 0x0000000000080947 */ /* 0x002fea0003800000 */
[----:B------:R-:W1:Y:S02]  /*2f60*/  SYNCS.PHASECHK.TRANS64.TRYWAIT P0, [UR6+0x8], R5 ;  /* 0x00000805ff0075a7 */ /* 0x000e640008001106 */
[----:B-1----:R-:W-:Y:S05]  /*2f70*/  @!P0 BRA `(.L_x_62) ;  /* 0x0000004400548947 */ /* 0x002fea0003800000 */
.L_x_61:
[----:B-1----:R-:W-:Y:S01]  /*2f80*/  HFMA2 R4, -RZ, RZ, 0, 5.9604644775390625e-08 ;  /* 0x00000001ff047431 */ /* 0x002fe200000001ff */
[----:B------:R-:W-:Y:S01]  /*2f90*/  UPRMT UR7, UR4, 0x654, UR8 ;  /* 0x0000065404077896 */ /* 0x000fe20008000008 */
[----:B------:R-:W-:Y:S01]  /*2fa0*/  IMAD.MOV.U32 R6, RZ, RZ, 0xffff ;  /* 0x0000ffffff067424 */ /* 0x000fe200078e00ff */
[----:B------:R-:W-:Y:S01]  /*2fb0*/  PRMT R2, R2, 0x654, R3 ;  /* 0x0000065402027816 */ /* 0x000fe20000000003 */
[----:B------:R-:W-:Y:S02]  /*2fc0*/  IMAD.MOV.U32 R5, RZ, RZ, 0x4 ;  /* 0x00000004ff057424 */ /* 0x000fe400078e00ff */
[----:B------:R-:W-:Y:S01]  /*2fd0*/  IMAD.SHL.U32 R9, R11, 0x20, RZ ;  /* 0x000000200b097824 */ /* 0x000fe200078e00ff */
[----:B------:R-:W-:Y:S02]  /*2fe0*/  MOV R3, UR7 ;  /* 0x0000000700037c02 */ /* 0x000fe40008000f00 */
[-C--:B------:R-:W-:Y:S01]  /*2ff0*/  SHF.L.U32 R7, R6, R11.reuse, RZ ;  /* 0x0000000b06077219 */ /* 0x080fe200000006ff */
[----:B------:R1:W-:Y:S01]  /*3000*/  SYNCS.ARRIVE.TRANS64.RED RZ, [UR7], R5 ;  /* 0x00000005ffff79a7 */ /* 0x0003e20008000407 */
[----:B------:R-:W-:Y:S01]  /*3010*/  SHF.L.U32 R6, R4, R11, RZ ;  /* 0x0000000b04067219 */ /* 0x000fe200000006ff */
[----:B------:R1:W-:Y:S04]  /*3020*/  STS [UR37+0x110], R9 ;  /* 0x00011009ff007988 */ /* 0x0003e80008000825 */
[----:B------:R1:W-:Y:S04]  /*3030*/  STAS [R2.64], R11 ;  /* 0x0000000b02007dbd */ /* 0x0003e8000c0008ff */
[----:B------:R1:W-:Y:S04]  /*3040*/  ATOMS.OR RZ, [UR6+0x14], R7 ;  /* 0x00001407ffff798c */ /* 0x0003e8000b000006 */
[----:B------:R1:W-:Y:S04]  /*3050*/  ATOMS.OR RZ, [UR6+0x18], R6 ;  /* 0x00001806ffff798c */ /* 0x0003e8000b000006 */
[----:B------:R1:W-:Y:S02]  /*3060*/  ATOMS.XOR RZ, [UR6+0x10], R4 ;  /* 0x00001004ffff798c */ /* 0x0003e4000b800006 */
.L_x_58:
[----:B------:R-:W-:Y:S05]  /*3070*/  BSYNC B0 ;  /* 0x0000000000007941 */ /* 0x000fea0003800000 */
.L_x_57:
[----:B------:R-:W-:Y:S05]  /*3080*/  BRA.U UP0, `(.L_x_63) ;  /* 0x00000001006c7547 */ /* 0x000fea000b800000 */
[----:B------:R-:W-:-:S03]  /*3090*/  UMOV UR7, 0xffffffff ;  /* 0xffffffff00077882 */ /* 0x000fc60000000000 */
[----:B------:R-:W-:Y:S05]  /*30a0*/  BRA.DIV UR7, `(.L_x_64) ;  /* 0x0000004607207947 */ /* 0x000fea000b800000 */
[----:B------:R-:W-:-:S13]  /*30b0*/  ELECT P6, URZ, PT ;  /* 0x0000000000ff782f */ /* 0x000fda00038c0000 */
.L_x_130:
[----:B------:R-:W-:Y:S05]  /*30c0*/  @!P6 BRA `(.L_x_63) ;  /* 0x00000000005ce947 */ /* 0x000fea0003800000 */
[----:B-1----:R-:W1:Y:S02]  /*30d0*/  LDS R3, [UR6+0x10] ;  /* 0x00001006ff037984 */ /* 0x002e640008000800 */
[----:B-1----:R-:W-:-:S04]  /*30e0*/  SHF.L.U32 R3, R3, 0x1f, RZ ;  /* 0x0000001f03037819 */ /* 0x002fc800000006ff */
[----:B------:R-:W1:Y:S02]  /*30f0*/  SYNCS.PHASECHK.TRANS64.TRYWAIT P0, [UR6+0x8], R3 ;  /* 0x00000803ff0075a7 */ /* 0x000e640008001106 */
[----:B-1----:R-:W-:Y:S05]  /*3100*/  @P0 BRA `(.L_x_65) ;  /* 0x0000000000080947 */ /* 0x002fea0003800000 */
[----:B------:R-:W1:Y:S02]  /*3110*/  SYNCS.PHASECHK.TRANS64.TRYWAIT P0, [UR6+0x8], R3 ;  /* 0x00000803ff0075a7 */ /* 0x000e640008001106 */
[----:B-1----:R-:W-:Y:S05]  /*3120*/  @!P0 BRA `(.L_x_66) ;  /* 0x0000004400208947 */ /* 0x002fea0003800000 */
.L_x_65:
[----:B------:R-:W2:Y:S01]  /*3130*/  LDS R5, [UR37+0x110] ;  /* 0x00011025ff057984 */ /* 0x000ea20008000800 */
[----:B-1----:R-:W-:Y:S02]  /*3140*/  HFMA2 R2, -RZ, RZ, 0, 5.9604644775390625e-08 ;  /* 0x00000001ff027431 */ /* 0x002fe400000001ff */
[----:B------:R-:W-:Y:S01]  /*3150*/  IMAD.MOV.U32 R3, RZ, RZ, 0xffff ;  /* 0x0000ffffff037424 */ /* 0x000fe200078e00ff */
[----:B------:R-:W-:Y:S01]  /*3160*/  UPRMT UR7, UR4, 0x654, UR8 ;  /* 0x0000065404077896 */ /* 0x000fe20008000008 */
[----:B--2---:R-:W-:-:S03]  /*3170*/  IMAD.SHL.U32 R4, R5, 0x20, RZ ;  /* 0x0000002005047824 */ /* 0x004fc600078e00ff */
[-C--:B------:R-:W-:Y:S02]  /*3180*/  SHF.L.U32 R3, R3, R5.reuse, RZ ;  /* 0x0000000503037219 */ /* 0x080fe400000006ff */
[----:B------:R-:W-:Y:S01]  /*3190*/  SHF.L.U32 R5, R2, R5, RZ ;  /* 0x0000000502057219 */ /* 0x000fe200000006ff */
[----:B------:R2:W-:Y:S04]  /*31a0*/  STS [UR37+0x110], R4 ;  /* 0x00011004ff007988 */ /* 0x0005e80008000825 */
[----:B------:R2:W-:Y:S04]  /*31b0*/  ATOMS.OR RZ, [UR6+0x14], R3 ;  /* 0x00001403ffff798c */ /* 0x0005e8000b000006 */
[----:B------:R2:W-:Y:S01]  /*31c0*/  ATOMS.OR RZ, [UR6+0x18], R5 ;  /* 0x00001805ffff798c */ /* 0x0005e2000b000006 */
[----:B------:R-:W-:Y:S03]  /*31d0*/  SYNCS.ARRIVE.TRANS64.RED.A1T0 RZ, [UR7], RZ ;  /* 0x000000ffffff79a7 */ /* 0x000fe60008100407 */
[----:B------:R2:W-:Y:S01]  /*31e0*/  ATOMS.XOR RZ, [UR6+0x10], R2 ;  /* 0x00001002ffff798c */ /* 0x0005e2000b800006 */
[----:B------:R-:W-:Y:S05]  /*31f0*/  BRA `(.L_x_63) ;  /* 0x0000000000107947 */ /* 0x000fea0003800000 */
.L_x_56:
[----:B------:R-:W-:-:S05]  /*3200*/  MOV R2, 0xffffffff ;  /* 0xffffffff00027802 */ /* 0x000fca0000000f00 */
[----:B------:R1:W-:Y:S02]  /*3210*/  STS [UR37+0x110], R2 ;  /* 0x00011002ff007988 */ /* 0x0003e40008000825 */
[----:B-1----:R-:W-:Y:S02]  /*3220*/  MOV R2, 0x3240 ;  /* 0x0000324000027802 */ /* 0x002fe40000000f00 */
[----:B-----5:R-:W-:Y:S05]  /*3230*/  CALL.REL.NOINC `($__internal_1_$__cuda_sm10x_tcgen05_guardrail_trap_phase_invalid_during_alloc) ;  /* 0x0000004800287944 */ /* 0x020fea0003c00000 */
.L_x_63:
[----:B------:R-:W-:Y:S05]  /*3240*/  WARPSYNC.ALL ;  /* 0x0000000000007948 */ /* 0x000fea0003800000 */
[----:B------:R-:W3:Y:S01]  /*3250*/  S2UR UR7, SR_CgaCtaId ;  /* 0x00000000000779c3 */ /* 0x000ee20000008800 */
[----:B------:R-:W-:Y:S01]  /*3260*/  UMOV UR6, 0x400 ;  /* 0x0000040000067882 */ /* 0x000fe20000000000 */
[----:B------:R-:W-:-:S06]  /*3270*/  NOP ;  /* 0x0000000000007918 */ /* 0x000fcc0000000000 */
[----:B------:R-:W-:Y:S06]  /*3280*/  BAR.ARV 0x6, 0xa0 ;  /* 0x0182800000007b1d */ /* 0x000fec0000002000 */
[----:B------:R-:W4:Y:S01]  /*3290*/  LDCU UR8, c[0x0][0x38c] ;  /* 0x00007180ff0877ac */ /* 0x000f220008000800 */
[----:B------:R-:W-:Y:S01]  /*32a0*/  LOP3.LUT R0, R0, 0xffff, RZ, 0xc0, !PT ;  /* 0x0000ffff00007812 */ /* 0x000fe200078ec0ff */
[----:B-1----:R-:W-:Y:S01]  /*32b0*/  IMAD.MOV.U32 R9, RZ, RZ, 0x1 ;  /* 0x00000001ff097424 */ /* 0x002fe200078e00ff */
[----:B------:R-:W-:Y:S01]  /*32c0*/  LOP3.LUT R8, R8, 0xffff, RZ, 0xc0, !PT ;  /* 0x0000ffff08087812 */ /* 0x000fe200078ec0ff */
[----:B------:R-:W-:Y:S01]  /*32d0*/  UMOV UR19, URZ ;  /* 0x000000ff00137c82 */ /* 0x000fe20008000000 */
[----:B------:R-:W-:Y:S01]  /*32e0*/  R2UR UR11, R0 ;  /* 0x00000000000b72ca */ /* 0x000fe200000e0000 */
[----:B------:R-:W-:Y:S01]  /*32f0*/  UMOV UR18, URZ ;  /* 0x000000ff00127c82 */ /* 0x000fe20008000000 */
[----:B------:R-:W-:Y:S01]  /*3300*/  R2UR UR12, R8 ;  /* 0x00000000080c72ca */ /* 0x000fe200000e0000 */
[----:B------:R-:W-:Y:S01]  /*3310*/  IMAD.MOV.U32 R8, RZ, RZ, RZ ;  /* 0x000000ffff087224 */ /* 0x000fe200078e00ff */
[----:B------:R-:W-:Y:S01]  /*3320*/  UMOV UR17, URZ ;  /* 0x000000ff00117c82 */ /* 0x000fe20008000000 */
[----:B---3--:R-:W-:-:S02]  /*3330*/  ULEA UR7, UR7, UR6, 0x18 ;  /* 0x0000000607077291 */ /* 0x008fc4000f8ec0ff */
[----:B------:R-:W-:Y:S02]  /*3340*/  UISETP.NE.AND UP2, UPT, UR5, URZ, UPT ;  /* 0x000000ff0500728c */ /* 0x000fe4000bf45270 */
[----:B------:R-:W-:Y:S02]  /*3350*/  UIADD3 UR13, UPT, UPT, UR7, 0x4400, URZ ;  /* 0x00004400070d7890 */ /* 0x000fe4000fffe0ff */
[----:B------:R-:W-:Y:S02]  /*3360*/  UIADD3 UR14, UPT, UPT, UR7, 0x14400, URZ ;  /* 0x00014400070e7890 */ /* 0x000fe4000fffe0ff */
[----:B----4-:R-:W-:Y:S01]  /*3370*/  UIADD3 UR8, UPT, UPT, UR8, 0x7f, URZ ;  /* 0x0000007f08087890 */ /* 0x010fe2000fffe0ff */
[----:B--2---:R-:W1:Y:S01]  /*3380*/  LDS R2, [UR7+0x110] ;  /* 0x00011007ff027984 */ /* 0x004e620008000800 */
[----:B------:R-:W-:Y:S02]  /*3390*/  USHF.R.U32.HI UR13, URZ, 0x4, UR13 ;  /* 0x00000004ff0d7899 */ /* 0x000fe4000801160d */
[----:B------:R-:W-:-:S02]  /*33a0*/  USHF.R.S32.HI UR6, URZ, 0x1f, UR8 ;  /* 0x0000001fff067899 */ /* 0x000fc40008011408 */
[----:B------:R-:W-:Y:S02]  /*33b0*/  USHF.R.U32.HI UR14, URZ, 0x4, UR14 ;  /* 0x00000004ff0e7899 */ /* 0x000fe4000801160e */
[----:B------:R-:W-:Y:S02]  /*33c0*/  ULEA.HI UR6, UR6, UR8, URZ, 0x7 ;  /* 0x0000000806067291 */ /* 0x000fe4000f8f38ff */
[----:B------:R-:W-:Y:S02]  /*33d0*/  ULOP3.LUT UR13, UR13, 0x3fff, URZ, 0xc0, !UPT ;  /* 0x00003fff0d0d7892 */ /* 0x000fe4000f8ec0ff */
[----:B------:R-:W-:Y:S02]  /*33e0*/  USHF.R.S32.HI UR6, URZ, 0x7, UR6 ;  /* 0x00000007ff067899 */ /* 0x000fe40008011406 */
[----:B------:R-:W-:Y:S02]  /*33f0*/  ULOP3.LUT UR14, UR14, 0x3fff, URZ, 0xc0, !UPT ;  /* 0x00003fff0e0e7892 */ /* 0x000fe4000f8ec0ff */
[----:B------:R-:W-:Y:S01]  /*3400*/  UISETP.LT.AND UP0, UPT, UR6, 0x1, UPT ;  /* 0x000000010600788c */ /* 0x000fe2000bf01270 */
[----:B------:R-:W-:Y:S01]  /*3410*/  UMOV UR28, 0x0 ;  /* 0x00000000001c7882 */ /* 0x000fe20000000000 */
[----:B------:R-:W-:Y:S01]  /*3420*/  UMOV UR29, 0x10100490 ;  /* 0x10100490001d7882 */ /* 0x000fe20000000000 */
[----:B------:R-:W-:-:S02]  /*3430*/  ULOP3.LUT UR13, UR13, 0x10000, URZ, 0xfc, !UPT ;  /* 0x000100000d0d7892 */ /* 0x000fc4000f8efcff */
[----:B------:R-:W-:Y:S02]  /*3440*/  ULOP3.LUT UR14, UR14, 0x10000, URZ, 0xfc, !UPT ;  /* 0x000100000e0e7892 */ /* 0x000fe4000f8efcff */
[----:B------:R-:W-:Y:S01]  /*3450*/  USEL UR20, UR6, 0x1, !UP0 ;  /* 0x0000000106147887 */ /* 0x000fe2000c000000 */
[----:B------:R-:W-:Y:S01]  /*3460*/  UMOV UR26, 0x0 ;  /* 0x00000000001a7882 */ /* 0x000fe20000000000 */
[----:B------:R-:W-:Y:S01]  /*3470*/  UMOV UR27, 0x10100490 ;  /* 0x10100490001b7882 */ /* 0x000fe20000000000 */
[----:B------:R-:W-:Y:S01]  /*3480*/  UMOV UR24, 0x0 ;  /* 0x0000000000187882 */ /* 0x000fe20000000000 */
[----:B------:R-:W-:Y:S01]  /*3490*/  UMOV UR25, 0x10100490 ;  /* 0x1010049000197882 */ /* 0x000fe20000000000 */
[----:B------:R-:W-:Y:S01]  /*34a0*/  UMOV UR22, 0x0 ;  /* 0x0000000000167882 */ /* 0x000fe20000000000 */
[----:B------:R-:W-:Y:S01]  /*34b0*/  UMOV UR23, 0x10100490 ;  /* 0x1010049000177882 */ /* 0x000fe20000000000 */
[----:B-1----:R-:W-:Y:S02]  /*34c0*/  R2UR UR21, R2 ;  /* 0x00000000021572ca */ /* 0x002fe400000e0000 */
[----:B------:R-:W-:-:S13]  /*34d0*/  CS2R R2, SRZ ;  /* 0x0000000000027805 */ /* 0x000fda000001ff00 */
.L_x_74:
[C---:B------:R-:W-:Y:S02]  /*34e0*/  LEA R0, R8.reuse, UR7, 0x3 ;  /* 0x0000000708007c11 */ /* 0x040fe4000f8e18ff */
[----:B------:R-:W-:Y:S02]  /*34f0*/  SHF.L.U32 R5, R3, 0x1f, RZ ;  /* 0x0000001f03057819 */ /* 0x000fe400000006ff */
[----:B------:R-:W-:Y:S02]  /*3500*/  LEA R4, R8, UR7, 0x4 ;  /* 0x0000000708047c11 */ /* 0x000fe4000f8e20ff */
[----:B------:R-:W1:Y:S02]  /*3510*/  SYNCS.PHASECHK.TRANS64.TRYWAIT P0, [R0+URZ+0x60], R5 ;  /* 0x00006005000075a7 */ /* 0x000e6400080011ff */
[----:B-1-34-:R-:W-:Y:S05]  /*3520*/  @!P0 BRA `(.L_x_67) ;  /* 0x0000004000388947 */ /* 0x01afea0003800000 */
.L_x_131:
[----:B-1----:R-:W1:Y:S01]  /*3530*/  LDS.128 R4, [R4+0xf0] ;  /* 0x0000f00004047984 */ /* 0x002e620000000c00 */
[----:B------:R-:W-:Y:S02]  /*3540*/  VIADD R0, R0, 0x70 ;  /* 0x0000007000007836 */ /* 0x000fe40000000000 */
[----:B------:R-:W-:Y:S01]  /*3550*/  VIADD R8, R8, 0x1 ;  /* 0x0000000108087836 */ /* 0x000fe20000000000 */
[----:B------:R-:W-:Y:S01]  /*3560*/  @!PT LDS RZ, [RZ] ;  /* 0x00000000fffff984 */ /* 0x000fe20000000800 */
[----:B------:R-:W-:Y:S01]  /*3570*/  @!PT LDS RZ, [RZ] ;  /* 0x00000000fffff984 */ /* 0x000fe20000000800 */
[----:B------:R-:W-:Y:S01]  /*3580*/  @!PT LDS RZ, [RZ] ;  /* 0x00000000fffff984 */ /* 0x000fe20000000800 */
[----:B------:R-:W-:Y:S01]  /*3590*/  @!PT LDS RZ, [RZ] ;  /* 0x00000000fffff984 */ /* 0x000fe20000000800 */
[----:B------:R2:W-:Y:S06]  /*35a0*/  MEMBAR.ALL.CTA ;  /* 0x0000000000007992 */ /* 0x0005ec0000008000 */
[----:B--2---:R-:W2:Y:S01]  /*35b0*/  FENCE.VIEW.ASYNC.S ;  /* 0x00000000000073c6 */ /* 0x004ea20000000000 */
[----:B------:R-:W-:-:S04]  /*35c0*/  PRMT R0, RZ, 0x654, R0 ;  /* 0x00000654ff007816 */ /* 0x000fc80000000000 */
[----:B--2---:R2:W-:Y:S01]  /*35d0*/  SYNCS.ARRIVE.TRANS64.RED.A1T0 RZ, [R0+URZ], RZ ;  /* 0x000000ff00ff79a7 */ /* 0x0045e200081004ff */
[----:B-1----:R-:W-:Y:S01]  /*35e0*/  LOP3.LUT P1, RZ, R6, 0x1, RZ, 0xc0, !PT ;  /* 0x0000000106ff7812 */ /* 0x002fe2000782c0ff */
[----:B--2---:R-:W-:-:S12]  /*35f0*/  BRA.U UP2, `(.L_x_68) ;  /* 0x0000000502087547 */ /* 0x004fd8000b800000 */
[----:B------:R-:W1:Y:S01]  /*3600*/  LDCU UR8, c[0x0][0x38c] ;  /* 0x00007180ff0877ac */ /* 0x000e620008000800 */
[----:B------:R-:W-:Y:S02]  /*3610*/  PLOP3.LUT P2, PT, PT, PT, PT, 0x80, 0x8 ;  /* 0x000000000008781c */ /* 0x000fe40003f4f070 */
[----:B------:R-:W-:Y:S01]  /*3620*/  SHF.L.U32 R5, R9, 0x1f, RZ ;  /* 0x0000001f09057819 */ /* 0x000fe200000006ff */
[----:B------:R-:W-:Y:S02]  /*3630*/  ULEA UR9, UR19, UR7, 0x3 ;  /* 0x0000000713097291 */ /* 0x000fe4000f8e18ff */
[----:B------:R-:W-:Y:S02]  /*3640*/  ULEA UR10, UR19, UR21, 0x6 ;  /* 0x00000015130a7291 */ /* 0x000fe4000f8e30ff */
[----:B-1----:R-:W-:-:S06]  /*3650*/  UISETP.GE.AND UP0, UPT, UR8, 0x1, UPT ;  /* 0x000000010800788c */ /* 0x002fcc000bf06270 */
[----:B------:R-:W-:-:S05]  /*3660*/  PLOP3.LUT P0, PT, PT, PT, UP0, 0x80, 0x8 ;  /* 0x000000000008781c */ /* 0x000fca0003f0f008 */
[----:B------:R-:W-:-:S08]  /*3670*/  @UP0 ULEA UR8, UR18, UR7, 0x3 ;  /* 0x0000000712080291 */ /* 0x000fd0000f8e18ff */
[----:B------:R-:W-:-:S04]  /*3680*/  @P0 SHF.L.U32 R0, R2, 0x1f, RZ ;  /* 0x0000001f02000819 */ /* 0x000fc800000006ff */
[----:B------:R1:W2:Y:S01]  /*3690*/  @P0 SYNCS.PHASECHK.TRANS64.TRYWAIT P2, [UR8], R0 ;  /* 0x00000000ff0005a7 */ /* 0x0002a20008041108 */
[----:B------:R-:W3:Y:S02]  /*36a0*/  SYNCS.PHASECHK.TRANS64.TRYWAIT P0, [UR9+0xa0], R5 ;  /* 0x0000a005ff0075a7 */ /* 0x000ee40008001109 */
[----:B-123--:R-:W-:Y:S05]  /*36b0*/  @!P0 BRA `(.L_x_69) ;  /* 0x0000003c00e88947 */ /* 0x00efea0003800000 */
.L_x_133:
[----:B------:R-:W-:Y:S01]  /*36c0*/  UMOV UR16, UR17 ;  /* 0x0000001100107c82 */ /* 0x000fe20008000000 */
[----:B------:R-:W-:Y:S05]  /*36d0*/  BRA.U !UP0, `(.L_x_70) ;  /* 0x0000000108c07547 */ /* 0x000fea000b800000 */
[----:B------:R-:W-:Y:S02]  /*36e0*/  UIADD3 UR16, UPT, UPT, UR20, UR17, URZ ;  /* 0x0000001114107290 */ /* 0x000fe4000fffe0ff */
[----:B------:R-:W-:Y:S01]  /*36f0*/  UPLOP3.LUT UP3, UPT, UPT, UPT, UPT, 0x40, 0x4 ;  /* 0x000000000004789c */ /* 0x000fe20003f6e870 */
[----:B------:R-:W-:Y:S01]  /*3700*/  UMOV UR15, UR6 ;  /* 0x00000006000f7c82 */ /* 0x000fe20008000000 */
[----:B------:R-:W-:-:S09]  /*3710*/  UMOV UR46, UR18 ;  /* 0x00000012002e7c82 */ /* 0x000fd20008000000 */
.L_x_73:
[----:B--2---:R-:W-:Y:S01]  /*3720*/  ULEA UR8, UR46, UR7, 0x3 ;  /* 0x000000072e087291 */ /* 0x004fe2000f8e18ff */
[----:B---3--:R-:W-:Y:S11]  /*3730*/  @P2 BRA `(.L_x_71) ;  /* 0x00000000000c2947 */ /* 0x008ff60003800000 */
[----:B-1----:R-:W-:Y:S04]  /*3740*/  SHF.L.U32 R5, R2, 0x1f, RZ ;  /* 0x0000001f02057819 */ /* 0x002fe800000006ff */
[----:B------:R-:W1:Y:S02]  /*3750*/  SYNCS.PHASECHK.TRANS64.TRYWAIT P0, [UR8], R5 ;  /* 0x00000005ff0075a7 */ /* 0x000e640008001108 */
[----:B-1----:R-:W-:Y:S05]  /*3760*/  @!P0 BRA `(.L_x_72) ;  /* 0x0000003c00d48947 */ /* 0x002fea0003800000 */
.L_x_71:
[----:B------:R-:W-:Y:S01]  /*3770*/  UISETP.NE.AND UP0, UPT, UR15, 0x1, UPT ;  /* 0x000000010f00788c */ /* 0x000fe2000bf05270 */
[----:B------:R-:W-:Y:S01]  /*3780*/  PLOP3.LUT P2, PT, PT, PT, PT, 0x80, 0x8 ;  /* 0x000000000008781c */ /* 0x000fe20003f4f070 */
[----:B------:R-:W-:Y:S02]  /*3790*/  UIADD3 UR18, UPT, UPT, UR46, 0x1, URZ ;  /* 0x000000012e127890 */ /* 0x000fe4000fffe0ff */
[----:B------:R-:W-:Y:S02]  /*37a0*/  ULEA UR32, UR46, UR14, 0x8 ;  /* 0x0000000e2e207291 */ /* 0x000fe4000f8e40ff */
[----:B------:R-:W-:Y:S01]  /*37b0*/  UISETP.NE.AND UP1, UPT, UR18, 0x4, UPT ;  /* 0x000000041200788c */ /* 0x000fe2000bf25270 */
[----:B------:R-:W-:Y:S01]  /*37c0*/  PLOP3.LUT P0, PT, PT, PT, UP0, 0x80, 0x8 ;  /* 0x000000000008781c */ /* 0x000fe20003f0f008 */
[----:B------:R-:W-:Y:S02]  /*37d0*/  UIADD3 UR44, UPT, UPT, UR32, 0x2, URZ ;  /* 0x00000002202c7890 */ /* 0x000fe4000fffe0ff */
[----:B------:R-:W-:Y:S02]  /*37e0*/  USEL UR31, URZ, 0x1, UP1 ;  /* 0x00000001ff1f7887 */ /* 0x000fe40008800000 */
[----:B------:R-:W-:Y:S02]  /*37f0*/  USEL UR18, UR18, URZ, UP1 ;  /* 0x000000ff12127287 */ /* 0x000fe40008800000 */
[----:B------:R-:W-:Y:S02]  /*3800*/  UIADD3 UR40, UPT, UPT, UR32, 0x4, URZ ;  /* 0x0000000420287890 */ /* 0x000fe4000fffe0ff */
[----:B------:R-:W-:Y:S01]  /*3810*/  @UP0 ULEA UR30, UR18, UR7, 0x3 ;  /* 0x00000007121e0291 */ /* 0x000fe2000f8e18ff */
[----:B------:R-:W-:Y:S01]  /*3820*/  LOP3.LUT R2, R2, UR31, RZ, 0x3c, !PT ;  /* 0x0000001f02027c12 */ /* 0x000fe2000f8e3cff */
[----:B------:R-:W-:Y:S02]  /*3830*/  UIADD3 UR36, UPT, UPT, UR32, 0x6, URZ ;  /* 0x0000000620247890 */ /* 0x000fe4000fffe0ff */
[----:B------:R-:W-:Y:S01]  /*3840*/  UIADD3 UR8, UPT, UPT, UR8, 0x20, URZ ;  /* 0x0000002008087890 */ /* 0x000fe2000fffe0ff */
[----:B-1----:R-:W-:Y:S01]  /*3850*/  @P0 SHF.L.U32 R0, R2, 0x1f, RZ ;  /* 0x0000001f02000819 */ /* 0x002fe200000006ff */
[----:B------:R-:W-:Y:S02]  /*3860*/  UIADD3 UR17, UPT, UPT, UR17, 0x1, URZ ;  /* 0x0000000111117890 */ /* 0x000fe4000fffe0ff */
[----:B------:R-:W-:Y:S01]  /*3870*/  UIADD3 UR15, UPT, UPT, UR15, -0x1, URZ ;  /* 0xffffffff0f0f7890 */ /* 0x000fe2000fffe0ff */
[----:B------:R2:W3:Y:S01]  /*3880*/  @P0 SYNCS.PHASECHK.TRANS64.TRYWAIT P2, [UR30], R0 ;  /* 0x00000000ff0005a7 */ /* 0x0004e2000804111e */
[----:B------:R-:W-:Y:S02]  /*3890*/  ULEA UR30, UR46, UR13, 0xa ;  /* 0x0000000d2e1e7291 */ /* 0x000fe4000f8e50ff */
[----:B------:R-:W-:Y:S02]  /*38a0*/  UISETP.NE.AND UP0, UPT, UR17, UR16, UPT ;  /* 0x000000101100728c */ /* 0x000fe4000bf05270 */
[----:B------:R-:W-:Y:S02]  /*38b0*/  UIADD3 UR42, UPT, UPT, UR30, 0x2, URZ ;  /* 0x000000021e2a7890 */ /* 0x000fe4000fffe0ff */
[----:B------:R-:W-:Y:S02]  /*38c0*/  UIADD3 UR38, UPT, UPT, UR30, 0x4, URZ ;  /* 0x000000041e267890 */ /* 0x000fe4000fffe0ff */
[----:B------:R-:W-:Y:S01]  /*38d0*/  UIADD3 UR34, UPT, UPT, UR30, 0x6, URZ ;  /* 0x000000061e227890 */ /* 0x000fe2000fffe0ff */
[----:B------:R-:W-:Y:S01]  /*38e0*/  UMOV UR33, 0x40004040 ;  /* 0x4000404000217882 */ /* 0x000fe20000000000 */
[----:B------:R-:W-:Y:S01]  /*38f0*/  UMOV UR31, 0x40004040 ;  /* 0x40004040001f7882 */ /* 0x000fe20000000000 */
[----:B------:R-:W-:Y:S01]  /*3900*/  UMOV UR45, 0x40004040 ;  /* 0x40004040002d7882 */ /* 0x000fe20000000000 */
[----:B------:R2:W-:Y:S01]  /*3910*/  UTCQMMA.2CTA gdesc[UR30], gdesc[UR32], tmem[UR10], tmem[UR28], idesc[UR29], UP3 ;  /* 0x00ff1c201e0075ea */ /* 0x0005e20009a0030a */
[----:B------:R-:W-:Y:S01]  /*3920*/  UPLOP3.LUT UP3, UPT, UPT, UPT, UPT, 0x80, 0x8 ;  /* 0x000000000008789c */ /* 0x000fe20003f6f070 */
[----:B------:R-:W-:Y:S01]  /*3930*/  UMOV UR43, 0x40004040 ;  /* 0x40004040002b7882 */ /* 0x000fe20000000000 */
[----:B------:R-:W-:Y:S01]  /*3940*/  UMOV UR41, 0x40004040 ;  /* 0x4000404000297882 */ /* 0x000fe20000000000 */
[----:B------:R2:W-:Y:S01]  /*3950*/  UTCQMMA.2CTA gdesc[UR42], gdesc[UR44], tmem[UR10], tmem[UR26], idesc[UR27], UPT ;  /* 0x00ff1a2c2a0075ea */ /* 0x0005e2000ba0030a */
[----:B------:R-:W-:Y:S01]  /*3960*/  UMOV UR39, 0x40004040 ;  /* 0x4000404000277882 */ /* 0x000fe20000000000 */
[----:B------:R-:W-:Y:S01]  /*3970*/  UMOV UR37, 0x40004040 ;  /* 0x4000404000257882 */ /* 0x000fe20000000000 */
[----:B------:R-:W-:Y:S01]  /*3980*/  UMOV UR35, 0x40004040 ;  /* 0x4000404000237882 */ /* 0x000fe20000000000 */
[----:B------:R2:W-:Y:S01]  /*3990*/  UTCQMMA.2CTA gdesc[UR38], gdesc[UR40], tmem[UR10], tmem[UR24], idesc[UR25], UPT ;  /* 0x00ff1828260075ea */ /* 0x0005e2000ba0030a */
[----:B------:R2:W-:Y:S01]  /*39a0*/  UTCQMMA.2CTA gdesc[UR34], gdesc[UR36], tmem[UR10], tmem[UR22], idesc[UR23], UPT ;  /* 0x00ff1624220075ea */ /* 0x0005e2000ba0030a */
[----:B------:R2:W-:Y:S01]  /*39b0*/  UTCBAR.2CTA.MULTICAST [UR8], URZ, UR12 ;  /* 0x000000ff080073e9 */ /* 0x0005e2000820080c */
[----:B------:R-:W-:Y:S01]  /*39c0*/  UMOV UR46, UR18 ;  /* 0x00000012002e7c82 */ /* 0x000fe20008000000 */
[----:B------:R-:W-:Y:S05]  /*39d0*/  BRA.U UP0, `(.L_x_73) ;  /* 0xfffffffd00507547 */ /* 0x000fea000b83ffff */
.L_x_70:
[----:B------:R-:W-:Y:S01]  /*39e0*/  UIADD3 UR9, UPT, UPT, UR9, 0x80, URZ ;  /* 0x0000008009097890 */ /* 0x000fe2000fffe0ff */
[----:B------:R-:W-:-:S08]  /*39f0*/  UMOV UR17, UR16 ;  /* 0x0000001000117c82 */ /* 0x000fd00008000000 */
[----:B------:R4:W-:Y:S01]  /*3a00*/  UTCBAR.2CTA.MULTICAST [UR9], URZ, UR11 ;  /* 0x000000ff090073e9 */ /* 0x0009e2000820080b */
[----:B------:R-:W-:Y:S02]  /*3a10*/  NOP ;  /* 0x0000000000007918 */ /* 0x000fe40000000000 */
.L_x_68:
[----:B------:R-:W-:Y:S01]  /*3a20*/  UIADD3 UR19, UPT, UPT, UR19, 0x1, URZ ;  /* 0x0000000113137890 */ /* 0x000fe2000fffe0ff */
[----:B------:R-:W-:-:S03]  /*3a30*/  ISETP.NE.AND P0, PT, R8, 0x2, PT ;  /* 0x000000020800780c */ /* 0x000fc60003f05270 */
[----:B------:R-:W-:Y:S01]  /*3a40*/  UISETP.NE.AND UP0, UPT, UR19, 0x4, UPT ;  /* 0x000000041300788c */ /* 0x000fe2000bf05270 */
[----:B-12---:R-:W-:Y:S02]  /*3a50*/  SEL R0, RZ, 0x1, P0 ;  /* 0x00000001ff007807 */ /* 0x006fe40000000000 */
[----:B------:R-:W-:Y:S01]  /*3a60*/  SEL R8, R8, RZ, P0 ;  /* 0x000000ff08087207 */ /* 0x000fe20000000000 */
[----:B------:R-:W-:Y:S01]  /*3a70*/  USEL UR8, URZ, 0x1, UP0 ;  /* 0x00000001ff087887 */ /* 0x000fe20008000000 */
[----:B------:R-:W-:Y:S01]  /*3a80*/  LOP3.LUT R3, R3, R0, RZ, 0x3c, !PT ;  /* 0x0000000003037212 */ /* 0x000fe200078e3cff */
[----:B------:R-:W-:-:S04]  /*3a90*/  USEL UR19, UR19, URZ, UP0 ;  /* 0x000000ff13137287 */ /* 0x000fc80008000000 */
[----:B------:R-:W-:Y:S01]  /*3aa0*/  LOP3.LUT R9, R9, UR8, RZ, 0x3c, !PT ;  /* 0x0000000809097c12 */ /* 0x000fe2000f8e3cff */
[----:B------:R-:W-:Y:S07]  /*3ab0*/  @P1 BRA `(.L_x_74) ;  /* 0xfffffff800881947 */ /* 0x000fee000383ffff */
[----:B------:R-:W1:Y:S01]  /*3ac0*/  S2UR UR6, SR_CgaCtaId ;  /* 0x00000000000679c3 */ /* 0x000e620000008800 */
[----:B------:R-:W-:Y:S01]  /*3ad0*/  ELECT P0, URZ, PT ;  /* 0x0000000000ff782f */ /* 0x000fe20003800000 */
[----:B------:R-:W-:Y:S01]  /*3ae0*/  HFMA2 R0, -RZ, RZ, 0, 5.9604644775390625e-08 ;  /* 0x00000001ff007431 */ /* 0x000fe200000001ff */
[----:B------:R-:W-:-:S05]  /*3af0*/  UMOV UR8, 0x40 ;  /* 0x0000004000087882 */ /* 0x000fca0000000000 */
[----:B------:R-:W-:Y:S01]  /*3b00*/  UVIRTCOUNT.DEALLOC.SMPOOL 0x80 ;  /* 0x000000800000784c */ /* 0x000fe20000000000 */
[----:B------:R-:W-:Y:S02]  /*3b10*/  UISETP.NE.AND UP0, UPT, UR5, URZ, UPT ;  /* 0x000000ff0500728c */ /* 0x000fe4000bf05270 */
[----:B-1----:R-:W-:-:S09]  /*3b20*/  ULEA UR6, UR6, UR8, 0x18 ;  /* 0x0000000806067291 */ /* 0x002fd2000f8ec0ff */
[----:B------:R1:W-:Y:S01]  /*3b30*/  @P0 STS.U8 [UR6+0x1c], R0 ;  /* 0x00001c00ff000988 */ /* 0x0003e20008000006 */
[----:B------:R-:W-:Y:S05]  /*3b40*/  BRA.U UP0, `(.L_x_75) ;  /* 0x0000000100a07547 */ /* 0x000fea000b800000 */
[----:B------:R-:W-:Y:S01]  /*3b50*/  UIADD3 UR5, UPT, UPT, UR7, 0xa0, URZ ;  /* 0x000000a007057890 */ /* 0x000fe2000fffe0ff */
[----:B------:R-:W-:-:S03]  /*3b60*/  SHF.L.U32 R3, R9, 0x1f, RZ ;  /* 0x0000001f09037819 */ /* 0x000fc600000006ff */
[----:B------:R-:W-:-:S09]  /*3b70*/  ULEA UR8, UR19, UR5, 0x3 ;  /* 0x0000000513087291 */ /* 0x000fd2000f8e18ff */
[----:B------:R-:W2:Y:S02]  /*3b80*/  SYNCS.PHASECHK.TRANS64.TRYWAIT P0, [UR8], R3 ;  /* 0x00000003ff0075a7 */ /* 0x000ea40008001108 */
[----:B--2---:R-:W-:Y:S05]  /*3b90*/  @!P0 BRA `(.L_x_76) ;  /* 0x0000003800e08947 */ /* 0x004fea0003800000 */
.L_x_136:
[----:B----4-:R-:W-:-:S04]  /*3ba0*/  UIADD3 UR9, UPT, UPT, UR19, 0x1, URZ ;  /* 0x0000000113097890 */ /* 0x010fc8000fffe0ff */
        /* <DEDUP_REMOVED lines=8> */
.L_x_138:
        /* <DEDUP_REMOVED lines=9> */
.L_x_140:
[----:B------:R-:W-:-:S04]  /*3cc0*/  UIADD3 UR9, UPT, UPT, UR9, 0x1, URZ ;  /* 0x0000000109097890 */ /* 0x000fc8000fffe0ff */
[----:B------:R-:W-:-:S04]  /*3cd0*/  UISETP.NE.AND UP1, UPT, UR9, 0x4, UPT ;  /* 0x000000040900788c */ /* 0x000fc8000bf25270 */
[----:B------:R-:W-:Y:S02]  /*3ce0*/  USEL UR8, URZ, 0x1, UP1 ;  /* 0x00000001ff087887 */ /* 0x000fe40008800000 */
[----:B------:R-:W-:-:S04]  /*3cf0*/  USEL UR9, UR9, URZ, UP1 ;  /* 0x000000ff09097287 */ /* 0x000fc80008800000 */
[----:B------:R-:W-:Y:S01]  /*3d00*/  ULEA UR9, UR9, UR5, 0x3 ;  /* 0x0000000509097291 */ /* 0x000fe2000f8e18ff */
[----:B-1----:R-:W-:-:S04]  /*3d10*/  LOP3.LUT R3, R2, UR8, RZ, 0x3c, !PT ;  /* 0x0000000802037c12 */ /* 0x002fc8000f8e3cff */
[----:B------:R-:W-:Y:S01]  /*3d20*/  SHF.L.U32 R3, R3, 0x1f, RZ ;  /* 0x0000001f03037819 */ /* 0x000fe200000006ff */
[----:B------:R-:W-:-:S04]  /*3d30*/  IMAD.U32 R0, RZ, RZ, UR9 ;  /* 0x00000009ff007e24 */ /* 0x000fc8000f8e00ff */
[----:B------:R1:W2:Y:S03]  /*3d40*/  SYNCS.PHASECHK.TRANS64.TRYWAIT P0, [R0+URZ], R3 ;  /* 0x00000003000075a7 */ /* 0x0002a600080011ff */
[----:B--2---:R-:W-:Y:S05]  /*3d50*/  @!P0 NANOSLEEP.SYNCS 0x989680 ;  /* 0x009896800000895d */ /* 0x004fea0003900000 */
[----:B------:R-:W2:Y:S02]  /*3d60*/  @!P0 SYNCS.PHASECHK.TRANS64 P0, [R0+URZ], R3 ;  /* 0x00000003000085a7 */ /* 0x000ea400080010ff */
[----:B--2---:R-:W-:Y:S05]  /*3d70*/  @P0 BRA `(.L_x_79) ;  /* 0x0000000000200947 */ /* 0x004fea0003800000 */
.L_x_80:
[----:B--2---:R2:W4:Y:S02]  /*3d80*/  SYNCS.PHASECHK.TRANS64.TRYWAIT P0, [R0+URZ], R3 ;  /* 0x00000003000075a7 */ /* 0x00452400080011ff */
[----:B----4-:R-:W-:Y:S05]  /*3d90*/  @!P0 NANOSLEEP.SYNCS 0x989680 ;  /* 0x009896800000895d */ /* 0x010fea0003900000 */
[----:B------:R-:W4:Y:S02]  /*3da0*/  @!P0 SYNCS.PHASECHK.TRANS64 P0, [R0+URZ], R3 ;  /* 0x00000003000085a7 */ /* 0x000f2400080010ff */
[----:B----4-:R-:W-:Y:S05]  /*3db0*/  @!P0 BRA `(.L_x_80) ;  /* 0xfffffffc00f08947 */ /* 0x010fea000383ffff */
[----:B------:R-:W-:Y:S05]  /*3dc0*/  BRA `(.L_x_79) ;  /* 0x00000000000c7947 */ /* 0x000fea0003800000 */
.L_x_75:
[----:B------:R-:W-:-:S04]  /*3dd0*/  UIADD3 UR5, UPT, UPT, UR7, 0xe0, URZ ;  /* 0x000000e007057890 */ /* 0x000fc8000fffe0ff */
[----:B------:R-:W-:-:S09]  /*3de0*/  UPRMT UR5, UR4, 0x654, UR5 ;  /* 0x0000065404057896 */ /* 0x000fd20008000005 */
[----:B------:R-:W-:Y:S03]  /*3df0*/  SYNCS.ARRIVE.TRANS64.RED.A1T0 RZ, [UR5], RZ ;  /* 0x000000ffffff79a7 */ /* 0x000fe60008100405 */
.L_x_79:
[----:B-12---:R-:W-:Y:S01]  /*3e00*/  SHF.L.U32 R3, RZ, 0x1f, RZ ;  /* 0x0000001fff037819 */ /* 0x006fe200000006ff */
[----:B------:R-:W-:Y:S01]  /*3e10*/  UIADD3 UR5, UPT, UPT, UR7, 0xe0, URZ ;  /* 0x000000e007057890 */ /* 0x000fe2000fffe0ff */
[----:B------:R-:W-:Y:S02]  /*3e20*/  PLOP3.LUT P0, PT, PT, PT, UP0, 0x80, 0x8 ;  /* 0x000000000008781c */ /* 0x000fe40003f0f008 */
[----:B------:R-:W1:Y:S02]  /*3e30*/  SYNCS.PHASECHK.TRANS64.TRYWAIT P1, [UR7+0xe0], R3 ;  /* 0x0000e003ff0075a7 */ /* 0x000e640008021107 */
[----:B-1----:R-:W-:Y:S09]  /*3e40*/  @!P1 BRA `(.L_x_81) ;  /* 0x00000038007c9947 */ /* 0x002ff20003800000 */
.L_x_142:
[----:B------:R-:W-:Y:S01]  /*3e50*/  @!UP0 UPRMT UR5, UR4, 0x654, UR5 ;  /* 0x0000065404058896 */ /* 0x000fe20008000005 */
[----:B------:R-:W-:Y:S02]  /*3e60*/  UMOV UR8, 0xffff ;  /* 0x0000ffff00087882 */ /* 0x000fe40000000000 */
[----:B------:R-:W-:-:S06]  /*3e70*/  UMOV UR4, 0x1 ;  /* 0x0000000100047882 */ /* 0x000fcc0000000000 */
[----:B------:R-:W-:Y:S01]  /*3e80*/  @!P0 SYNCS.ARRIVE.TRANS64.RED.A1T0 RZ, [UR5], RZ ;  /* 0x000000ffffff89a7 */ /* 0x000fe20008100405 */
[----:B------:R-:W-:Y:S01]  /*3e90*/  NOP ;  /* 0x0000000000007918 */ /* 0x000fe20000000000 */
[----:B-1----:R-:W1:Y:S01]  /*3ea0*/  LDS R0, [UR6+0x14] ;  /* 0x00001406ff007984 */ /* 0x002e620008000800 */
[----:B------:R-:W-:-:S04]  /*3eb0*/  ULOP3.LUT UR5, UR21, 0xffff, URZ, 0xc0, !UPT ;  /* 0x0000ffff15057892 */ /* 0x000fc8000f8ec0ff */
[----:B------:R-:W-:-:S04]  /*3ec0*/  USHF.R.U32.HI UR5, URZ, 0x5, UR5 ;  /* 0x00000005ff057899 */ /* 0x000fc80008011605 */
[----:B------:R-:W-:Y:S02]  /*3ed0*/  USHF.L.U32 UR8, UR8, UR5, URZ ;  /* 0x0000000508087299 */ /* 0x000fe400080006ff */
[----:B------:R-:W-:-:S04]  /*3ee0*/  USHF.L.U32 UR4, UR4, UR5, URZ ;  /* 0x0000000504047299 */ /* 0x000fc800080006ff */
[----:B-1----:R-:W-:-:S04]  /*3ef0*/  LOP3.LUT R0, R0, UR8, RZ, 0xc0, !PT ;  /* 0x0000000800007c12 */ /* 0x002fc8000f8ec0ff */
[----:B------:R-:W-:-:S13]  /*3f00*/  ISETP.NE.AND P0, PT, R0, UR8, PT ;  /* 0x0000000800007c0c */ /* 0x000fda000bf05270 */
[----:B------:R-:W-:Y:S05]  /*3f10*/  @P0 BRA `(.L_x_82) ;  /* 0x0000000000580947 */ /* 0x000fea0003800000 */
[----:B------:R-:W1:Y:S02]  /*3f20*/  LDS R0, [UR6+0x18] ;  /* 0x00001806ff007984 */ /* 0x000e640008000800 */
[----:B-1----:R-:W-:-:S04]  /*3f30*/  LOP3.LUT R0, R0, UR4, RZ, 0xc0, !PT ;  /* 0x0000000400007c12 */ /* 0x002fc8000f8ec0ff */
[----:B------:R-:W-:-:S13]  /*3f40*/  ISETP.NE.AND P0, PT, R0, UR4, PT ;  /* 0x0000000400007c0c */ /* 0x000fda000bf05270 */
[----:B------:R-:W-:Y:S05]  /*3f50*/  @P0 BRA `(.L_x_83) ;  /* 0x00000000003c0947 */ /* 0x000fea0003800000 */
[----:B------:R-:W1:Y:S01]  /*3f60*/  S2R R2, SR_LANEID ;  /* 0x0000000000027919 */ /* 0x000e620000000000 */
[----:B------:R-:W-:Y:S01]  /*3f70*/  ULOP3.LUT UR8, URZ, UR8, URZ, 0x33, !UPT ;  /* 0x00000008ff087292 */ /* 0x000fe2000f8e33ff */
[----:B------:R-:W-:Y:S01]  /*3f80*/  LOP3.LUT R4, RZ, UR4, RZ, 0x33, !PT ;  /* 0x00000004ff047c12 */ /* 0x000fe2000f8e33ff */
[----:B------:R-:W-:Y:S02]  /*3f90*/  VOTEU.ANY UR7, UPT, PT ;  /* 0x0000000000077886 */ /* 0x000fe400038e0100 */
[----:B------:R-:W-:Y:S01]  /*3fa0*/  UFLO.U32 UR7, UR7 ;  /* 0x00000007000772bd */ /* 0x000fe200080e0000 */
[----:B------:R-:W2:Y:S01]  /*3fb0*/  REDUX UR4, R4 ;  /* 0x00000000040473c4 */ /* 0x000ea20000000000 */
[----:B------:R-:W-:-:S06]  /*3fc0*/  IMAD.U32 R0, RZ, RZ, UR8 ;  /* 0x00000008ff007e24 */ /* 0x000fcc000f8e00ff */
[----:B------:R1:W-:Y:S01]  /*3fd0*/  UTCATOMSWS.AND URZ, UR8 ;  /* 0x0000000800ff79e3 */ /* 0x0003e20008000000 */
[----:B------:R-:W3:Y:S01]  /*3fe0*/  REDUX UR5, R0 ;  /* 0x00000000000573c4 */ /* 0x000ee20000000000 */
[----:B-1----:R-:W-:Y:S01]  /*3ff0*/  ISETP.EQ.U32.AND P0, PT, R2, UR7, PT ;  /* 0x0000000702007c0c */ /* 0x002fe2000bf02070 */
[----:B--2---:R-:W-:Y:S01]  /*4000*/  IMAD.U32 R2, RZ, RZ, UR4 ;  /* 0x00000004ff027e24 */ /* 0x004fe2000f8e00ff */
[----:B---3--:R-:W-:-:S11]  /*4010*/  MOV R3, UR5 ;  /* 0x0000000500037c02 */ /* 0x008fd60008000f00 */
[----:B------:R1:W-:Y:S04]  /*4020*/  @P0 ATOMS.AND RZ, [UR6+0x14], R3 ;  /* 0x00001403ffff098c */ /* 0x0003e8000a800006 */
[----:B------:R1:W-:Y:S01]  /*4030*/  @P0 ATOMS.AND RZ, [UR6+0x18], R2 ;  /* 0x00001802ffff098c */ /* 0x0003e2000a800006 */
[----:B------:R-:W-:Y:S05]  /*4040*/  BRA `(.L_x_84) ;  /* 0x0000000000147947 */ /* 0x000fea0003800000 */
.L_x_83:
[----:B------:R-:W-:Y:S02]  /*4050*/  MOV R2, 0x4070 ;  /* 0x0000407000027802 */ /* 0x000fe40000000f00 */
[----:B---345:R-:W-:Y:S05]  /*4060*/  CALL.REL.NOINC `($__internal_0_$__cuda_sm10x_tcgen05_guardrail_trap_col_being_dealloced_not_returned_by_alloc) ;  /* 0x0000003800907944 */ /* 0x038fea0003c00000 */
[----:B------:R-:W-:Y:S05]  /*4070*/  BRA `(.L_x_84) ;  /* 0x0000000000087947 */ /* 0x000fea0003800000 */
.L_x_82:
[----:B------:R-:W-:Y:S02]  /*4080*/  MOV R2, 0x40a0 ;  /* 0x000040a000027802 */ /* 0x000fe40000000f00 */
[----:B---345:R-:W-:Y:S05]  /*4090*/  CALL.REL.NOINC `($__internal_2_$__cuda_sm10x_tcgen05_guardrail_trap_unallocated_columns_being_dealloced) ;  /* 0x00000038009c7944 */ /* 0x038fea0003c00000 */
.L_x_84:
[----:B------:R-:W-:Y:S01]  /*40a0*/  NOP ;  /* 0x0000000000007918 */ /* 0x000fe20000000000 */
[----:B----4-:R-:W-:Y:S05]  /*40b0*/  EXIT ;  /* 0x000000000000794d */ /* 0x010fea0003800000 */
.L_x_55:
[----:B------:R-:W-:-:S09]  /*40c0*/  UISETP.NE.OR UP5, UPT, UR10, 0x3, !UP5 ;  /* 0x000000030a00788c */ /* 0x000fd2000efa5670 */
[----:B------:R-:W-:Y:S05]  /*40d0*/  BRA.U UP5, `(.L_x_85) ;  /* 0x0000000905c87547 */ /* 0x000fea000b800000 */
[----:B------:R-:W1:Y:S01]  /*40e0*/  LDC R0, c[0x0][0xb30] ;  /* 0x0002cc00ff007b82 */ /* 0x000e620000000800 */
[----:B------:R-:W2:Y:S01]  /*40f0*/  LDCU.64 UR8, c[0x0][0x888] ;  /* 0x00011100ff0877ac */ /* 0x000ea20008000a00 */
[----:B------:R-:W-:Y:S01]  /*4100*/  IMAD.MOV.U32 R30, RZ, RZ, 0x1 ;  /* 0x00000001ff1e7424 */ /* 0x000fe200078e00ff */
[----:B------:R-:W-:Y:S01]  /*4110*/  CS2R R28, SRZ ;  /* 0x00000000001c7805 */ /* 0x000fe2000001ff00 */
[----:B------:R-:W-:Y:S01]  /*4120*/  IMAD.MOV.U32 R25, RZ, RZ, 0x2000 ;  /* 0x00002000ff197424 */ /* 0x000fe200078e00ff */
[----:B------:R-:W3:Y:S03]  /*4130*/  LDCU.64 UR4, c[0x0][0x890] ;  /* 0x00011200ff0477ac */ /* 0x000ee60008000a00 */
[----:B------:R-:W4:Y:S01]  /*4140*/  LDC R19, c[0x0][0x370] ;  /* 0x0000dc00ff137b82 */ /* 0x000f220000000800 */
[----:B------:R-:W-:Y:S01]  /*4150*/  UMOV UR6, 0x400 ;  /* 0x0000040000067882 */ /* 0x000fe20000000000 */
[----:B------:R-:W-:-:S02]  /*4160*/  UPLOP3.LUT UP1, UPT, UPT, UPT, UPT, 0x40, 0x4 ;  /* 0x000000000004789c */ /* 0x000fc40003f2e870 */
[----:B------:R-:W-:-:S04]  /*4170*/  ULEA UR6, UR37, UR6, 0x18 ;  /* 0x0000000625067291 */ /* 0x000fc8000f8ec0ff */
[----:B------:R-:W4:Y:S01]  /*4180*/  LDC R2, c[0x0][0xb0c] ;  /* 0x0002c300ff027b82 */ /* 0x000f220000000800 */
[----:B--2---:R-:W-:Y:S02]  /*4190*/  UISETP.NE.U32.AND UP2, UPT, UR8, URZ, UPT ;  /* 0x000000ff0800728c */ /* 0x004fe4000bf45070 */
[----:B------:R-:W-:Y:S02]  /*41a0*/  UIADD3 UR8, UPT, UPT, UR6, 0x40, URZ ;  /* 0x0000004006087890 */ /* 0x000fe4000fffe0ff */
[----:B---3--:R-:W-:-:S03]  /*41b0*/  UISETP.NE.U32.AND UP3, UPT, UR4, URZ, UPT ;  /* 0x000000ff0400728c */ /* 0x008fc6000bf65070 */
[----:B------:R-:W2:Y:S01]  /*41c0*/  LDC R18, c[0x0][0xb20] ;  /* 0x0002c800ff127b82 */ /* 0x000ea20000000800 */
[----:B-1----:R-:W-:Y:S01]  /*41d0*/  ISETP.NE.AND P1, PT, R0, 0x1, PT ;  /* 0x000000010000780c */ /* 0x002fe20003f25270 */
[----:B------:R-:W-:Y:S02]  /*41e0*/  UISETP.NE.AND.EX UP2, UPT, UR9, URZ, UPT, UP2 ;  /* 0x000000ff0900728c */ /* 0x000fe4000bf45320 */
[----:B------:R-:W-:Y:S02]  /*41f0*/  UPRMT UR37, UR37, 0x654, UR8 ;  /* 0x0000065425257896 */ /* 0x000fe40008000008 */
[----:B------:R-:W-:Y:S02]  /*4200*/  UISETP.NE.AND.EX UP3, UPT, UR5, URZ, UPT, UP3 ;  /* 0x000000ff0500728c */ /* 0x000fe4000bf65330 */
[----:B------:R-:W1:Y:S08]  /*4210*/  LDC.64 R32, c[0x0][0x348] ;  /* 0x0000d200ff207b82 */ /* 0x000e700000000a00 */
[----:B------:R-:W3:Y:S08]  /*4220*/  LDC.64 R16, c[0x0][0xb10] ;  /* 0x0002c400ff107b82 */ /* 0x000ef00000000a00 */
[----:B------:R-:W1:Y:S08]  /*4230*/  LDC.64 R6, c[0x0][0xb18] ;  /* 0x0002c600ff067b82 */ /* 0x000e700000000a00 */
[----:B------:R-:W1:Y:S08]  /*4240*/  LDC.64 R4, c[0x0][0xb28] ;  /* 0x0002ca00ff047b82 */ /* 0x000e700000000a00 */
[----:B--2-4-:R-:W1:Y:S02]  /*4250*/  LDC R24, c[0x0][0x374] ;  /* 0x0000dd00ff187b82 */ /* 0x014e640000000800 */
.L_x_93:
[C---:B------:R-:W-:Y:S02]  /*4260*/  LEA R0, R29.reuse, UR6, 0x3 ;  /* 0x000000061d007c11 */ /* 0x040fe4000f8e18ff */
[----:B------:R-:W-:Y:S02]  /*4270*/  SHF.L.U32 R3, R28, 0x1f, RZ ;  /* 0x0000001f1c037819 */ /* 0x000fe400000006ff */
[----:B------:R-:W-:Y:S02]  /*4280*/  LEA R20, R29, UR6, 0x4 ;  /* 0x000000061d147c11 */ /* 0x000fe4000f8e20ff */
[----:B--2---:R-:W2:Y:S02]  /*4290*/  SYNCS.PHASECHK.TRANS64.TRYWAIT P0, [R0+URZ+0x60], R3 ;  /* 0x00006003000075a7 */ /* 0x004ea400080011ff */
[----:B--2---:R-:W-:Y:S05]  /*42a0*/  @!P0 BRA `(.L_x_86) ;  /* 0x00000034007c8947 */ /* 0x004fea0003800000 */
.L_x_143:
[----:B------:R-:W-:Y:S01]  /*42b0*/  ISETP.GE.AND P0, PT, R72, 0x1, PT ;  /* 0x000000014800780c */ /* 0x000fe20003f06270 */
[----:B------:R-:W4:Y:S01]  /*42c0*/  LDS.128 R20, [R20+0xf0] ;  /* 0x0000f00014147984 */ /* 0x000f220000000c00 */
[----:B------:R-:W-:Y:S01]  /*42d0*/  ISETP.NE.U32.AND P4, PT, RZ, UR4, PT ;  /* 0x00000004ff007c0c */ /* 0x000fe2000bf85070 */
[----:B--2---:R-:W-:Y:S01]  /*42e0*/  VIADD R0, R0, 0x70 ;  /* 0x0000007000007836 */ /* 0x004fe20000000000 */
[----:B------:R-:W-:Y:S02]  /*42f0*/  SHF.L.U32 R26, R30, 0x1f, RZ ;  /* 0x0000001f1e1a7819 */ /* 0x000fe400000006ff */
[----:B------:R-:W-:Y:S02]  /*4300*/  ISETP.NE.AND.EX P4, PT, RZ, UR5, PT, P4 ;  /* 0x00000005ff007c0c */ /* 0x000fe4000bf85340 */
[----:B------:R-:W-:Y:S01]  /*4310*/  PRMT R0, RZ, 0x654, R0 ;  /* 0x00000654ff007816 */ /* 0x000fe20000000000 */
[----:B------:R-:W-:Y:S01]  /*4320*/  @!PT LDS RZ, [RZ] ;  /* 0x00000000fffff984 */ /* 0x000fe20000000800 */
[----:B------:R-:W-:Y:S01]  /*4330*/  @!PT LDS RZ, [RZ] ;  /* 0x00000000fffff984 */ /* 0x000fe20000000800 */
[----:B------:R-:W-:Y:S01]  /*4340*/  @!PT LDS RZ, [RZ] ;  /* 0x00000000fffff984 */ /* 0x000fe20000000800 */
[----:B------:R-:W-:Y:S01]  /*4350*/  @!PT LDS RZ, [RZ] ;  /* 0x00000000fffff984 */ /* 0x000fe20000000800 */
[----:B------:R2:W-:Y:S06]  /*4360*/  MEMBAR.ALL.CTA ;  /* 0x0000000000007992 */ /* 0x0005ec0000008000 */
[----:B--2---:R-:W2:Y:S02]  /*4370*/  FENCE.VIEW.ASYNC.S ;  /* 0x00000000000073c6 */ /* 0x004ea40000000000 */
[----:B--2---:R2:W-:Y:S01]  /*4380*/  SYNCS.ARRIVE.TRANS64.RED.A1T0 RZ, [R0+URZ], RZ ;  /* 0x000000ff00ff79a7 */ /* 0x0045e200081004ff */
[----:B----4-:R-:W-:Y:S11]  /*4390*/  LOP3.LUT P3, RZ, R22, 0x1, RZ, 0xc0, !PT ;  /* 0x0000000116ff7812 */ /* 0x010ff6000786c0ff */
[----:B------:R-:W-:Y:S02]  /*43a0*/  @!UPT UIADD3 URZ, UPT, UPT, URZ, URZ, URZ ;  /* 0x000000fffffff290 */ /* 0x000fe4000fffe0ff */
[----:B------:R-:W-:Y:S02]  /*43b0*/  @P3 MOV R13, R20 ;  /* 0x00000014000d3202 */ /* 0x000fe40000000f00 */
[----:B------:R-:W-:Y:S01]  /*43c0*/  @P3 LOP3.LUT R8, R21, 0xffff, RZ, 0xc0, !PT ;  /* 0x0000ffff15083812 */ /* 0x000fe200078ec0ff */
[----:B--2---:R-:W-:Y:S06]  /*43d0*/  @!P0 BRA `(.L_x_87) ;  /* 0x0000000000a48947 */ /* 0x004fec0003800000 */
[----:B-1----:R-:W-:Y:S01]  /*43e0*/  IMAD.HI.U32 R31, R24, R7, RZ ;  /* 0x00000007181f7227 */ /* 0x002fe200078e00ff */
[----:B------:R-:W-:Y:S02]  /*43f0*/  ISETP.NE.AND P0, PT, R6, 0x1, PT ;  /* 0x000000010600780c */ /* 0x000fe40003f05270 */
[----:B------:R-:W-:Y:S01]  /*4400*/  ISETP.NE.AND P2, PT, R72, 0x1, PT ;  /* 0x000000014800780c */ /* 0x000fe20003f45270 */
[----:B---3--:R-:W-:Y:S01]  /*4410*/  IMAD.HI.U32 R34, R19, R16, RZ ;  /* 0x0000001013227227 */ /* 0x008fe200078e00ff */
[----:B------:R-:W-:Y:S02]  /*4420*/  SHF.R.U32.HI R31, RZ, R18, R31 ;  /* 0x00000012ff1f7219 */ /* 0x000fe4000001161f */
[----:B------:R-:W-:Y:S01]  /*4430*/  ISETP.NE.AND P5, PT, R2, 0x1, PT ;  /* 0x000000010200780c */ /* 0x000fe20003fa5270 */
[----:B------:R-:W-:Y:S01]  /*4440*/  IMAD.HI.U32 R36, R13, R16, RZ ;  /* 0x000000100d247227 */ /* 0x000fe200078e00ff */
[----:B------:R-:W-:Y:S02]  /*4450*/  SHF.R.U32.HI R34, RZ, R17, R34 ;  /* 0x00000011ff227219 */ /* 0x000fe40000011622 */
[----:B------:R-:W-:Y:S01]  /*4460*/  SEL R3, R24, R31, !P0 ;  /* 0x0000001f18037207 */ /* 0x000fe20004000000 */
[C---:B------:R-:W-:Y:S01]  /*4470*/  IMAD.HI.U32 R31, R8.reuse, R7, RZ ;  /* 0x00000007081f7227 */ /* 0x040fe200078e00ff */
[----:B------:R-:W-:Y:S02]  /*4480*/  SEL R11, R19, R34, !P5 ;  /* 0x00000022130b7207 */ /* 0x000fe40006800000 */
[----:B------:R-:W-:Y:S01]  /*4490*/  SHF.R.U32.HI R36, RZ, R17, R36 ;  /* 0x00000011ff247219 */ /* 0x000fe20000011624 */
[----:B------:R-:W-:Y:S01]  /*44a0*/  IMAD.HI.U32 R38, R3, R4, RZ ;  /* 0x0000000403267227 */ /* 0x000fe200078e00ff */
[----:B------:R-:W-:Y:S03]  /*44b0*/  SHF.R.U32.HI R31, RZ, R18, R31 ;  /* 0x00000012ff1f7219 */ /* 0x000fe6000001161f */
[----:B------:R-:W-:Y:S01]  /*44c0*/  IMAD.HI.U32 R34, R11, R4, RZ ;  /* 0x000000040b227227 */ /* 0x000fe200078e00ff */
[----:B------:R-:W-:Y:S02]  /*44d0*/  @P2 SHF.R.U32.HI R3, RZ, R5, R38 ;  /* 0x00000005ff032219 */ /* 0x000fe40000011626 */
[----:B------:R-:W-:Y:S02]  /*44e0*/  SEL R9, R8, R31, !P0 ;  /* 0x0000001f08097207 */ /* 0x000fe40004000000 */
[----:B------:R-:W-:Y:S01]  /*44f0*/  @P2 SHF.R.U32.HI R11, RZ, R5, R34 ;  /* 0x00000005ff0b2219 */ /* 0x000fe20000011622 */
[C---:B------:R-:W-:Y:S01]  /*4500*/  IMAD R10, R72.reuse, R3, RZ ;  /* 0x00000003480a7224 */ /* 0x040fe200078e02ff */
[----:B------:R-:W-:Y:S01]  /*4510*/  SEL R3, R13, R36, !P5 ;  /* 0x000000240d037207 */ /* 0x000fe20006800000 */
[C---:B------:R-:W-:Y:S03]  /*4520*/  IMAD.HI.U32 R14, R9.reuse, R4, RZ ;  /* 0x00000004090e7227 */ /* 0x040fe600078e00ff */
[----:B------:R-:W-:Y:S01]  /*4530*/  ISETP.GE.AND P0, PT, R9, R10, PT ;  /* 0x0000000a0900720c */ /* 0x000fe20003f06270 */
[C---:B------:R-:W-:Y:S01]  /*4540*/  IMAD R12, R72.reuse, R11, RZ ;  /* 0x0000000b480c7224 */ /* 0x040fe200078e02ff */
[-C--:B------:R-:W-:Y:S04]  /*4550*/  SHF.R.U32.HI R14, RZ, R5.reuse, R14 ;  /* 0x00000005ff0e7219 */ /* 0x080fe8000001160e */
[----:B------:R-:W-:Y:S02]  /*4560*/  ISETP.GE.OR P0, PT, R3, R12, P0 ;  /* 0x0000000c0300720c */ /* 0x000fe40000706670 */
[----:B------:R-:W-:Y:S05]  /*4570*/  SEL R15, R9, R14, !P2 ;  /* 0x0000000e090f7207 */ /* 0x000fea0005000000 */
[----:B------:R-:W-:Y:S04]  /*4580*/  IMAD.MOV R14, RZ, RZ, -R15 ;  /* 0x000000ffff0e7224 */ /* 0x000fe800078e0a0f */
[----:B------:R-:W-:Y:S02]  /*4590*/  IMAD R14, R72, R14, R9 ;  /* 0x0000000e480e7224 */ /* 0x000fe400078e0209 */
[C---:B------:R-:W-:Y:S05]  /*45a0*/  @!P0 IMAD.HI.U32 R10, R3.reuse, R4, RZ ;  /* 0x00000004030a8227 */ /* 0x040fea00078e00ff */
[----:B------:R-:W-:Y:S04]  /*45b0*/  @!P0 SHF.R.U32.HI R10, RZ, R5, R10 ;  /* 0x00000005ff0a8219 */ /* 0x000fe8000001160a */
[----:B------:R-:W-:Y:S01]  /*45c0*/  @!P0 SEL R0, R3, R10, !P2 ;  /* 0x0000000a03008207 */ /* 0x000fe20005000000 */
[----:B------:R-:W-:Y:S03]  /*45d0*/  IMAD.MOV R10, RZ, RZ, -R3 ;  /* 0x000000ffff0a7224 */ /* 0x000fe600078e0a03 */
[----:B------:R-:W-:Y:S01]  /*45e0*/  @!P0 IADD3 R15, PT, PT, R15, -R0, RZ ;  /* 0x800000000f0f8210 */ /* 0x000fe20007ffe0ff */
[----:B------:R-:W-:Y:S01]  /*45f0*/  @!P0 IMAD R0, R11, R14, R0 ;  /* 0x0000000e0b008224 */ /* 0x000fe200078e0200 */
[----:B------:R-:W-:Y:S01]  /*4600*/  IADD3 R11, PT, PT, -R9, RZ, RZ ;  /* 0x000000ff090b7210 */ /* 0x000fe20007ffe1ff */
[----:B------:R-:W-:Y:S02]  /*4610*/  IMAD R13, R2, R10, R13 ;  /* 0x0000000a020d7224 */ /* 0x000fe400078e020d */
[----:B------:R-:W-:Y:S02]  /*4620*/  @!P0 IMAD R9, R15, R72, R3 ;  /* 0x000000480f098224 */ /* 0x000fe400078e0203 */
[----:B------:R-:W-:Y:S02]  /*4630*/  @!P0 IMAD.MOV.U32 R3, RZ, RZ, R0 ;  /* 0x000000ffff038224 */ /* 0x000fe400078e0000 */
[----:B------:R-:W-:Y:S02]  /*4640*/  IMAD R8, R6, R11, R8 ;  /* 0x0000000b06087224 */ /* 0x000fe400078e0208 */
[----:B------:R-:W-:Y:S02]  /*4650*/  IMAD R13, R3, R2, R13 ;  /* 0x00000002030d7224 */ /* 0x000fe400078e020d */
[----:B------:R-:W-:Y:S02]  /*4660*/  IMAD R8, R9, R6, R8 ;  /* 0x0000000609087224 */ /* 0x000fe400078e0208 */
.L_x_87:
[----:B------:R-:W-:Y:S05]  /*4670*/  BRA.U UP1, `(.L_x_88) ;  /* 0x0000000101107547 */ /* 0x000fea000b800000 */
[----:B------:R-:W-:Y:S04]  /*4680*/  MOV R0, UR7 ;  /* 0x0000000700007c02 */ /* 0x000fe80008000f00 */
[----:B------:R-:W-:Y:S04]  /*4690*/  SHF.L.U32 R3, R0, 0x1f, RZ ;  /* 0x0000001f00037819 */ /* 0x000fe800000006ff */
[----:B------:R-:W2:Y:S02]  /*46a0*/  SYNCS.PHASECHK.TRANS64.TRYWAIT P0, [UR6+0x58], R3 ;  /* 0x00005803ff0075a7 */ /* 0x000ea40008001106 */
[----:B--2---:R-:W-:Y:S05]  /*46b0*/  @!P0 BRA `(.L_x_89) ;  /* 0x00000030008c8947 */ /* 0x004fea0003800000 */
.L_x_88:
[----:B------:R-:W-:Y:S05]  /*46c0*/  BRA.U !UP3, `(.L_x_90) ;  /* 0x000000010b347547 */ /* 0x000fea000b800000 */
[----:B------:R-:W-:Y:S01]  /*46d0*/  UPLOP3.LUT UP0, UPT, UPT, UPT, UP2, 0x80, 0x8 ;  /* 0x000000000008789c */ /* 0x000fe20003f0f020 */
[----:B--2---:R-:W-:Y:S02]  /*46e0*/  HFMA2 R0, -RZ, RZ, 0, 5.9604644775390625e-08 ;  /* 0x00000001ff007431 */ /* 0x004fe400000001ff */
[----:B------:R-:W-:Y:S03]  /*46f0*/  IMAD.MOV.U32 R165, RZ, RZ, 0x1 ;  /* 0x00000001ffa57424 */ /* 0x000fe600078e00ff */
[----:B------:R-:W-:Y:S05]  /*4700*/  PLOP3.LUT P0, PT, PT, PT, UP0, 0x80, 0x8 ;  /* 0x000000000008781c */ /* 0x000fea0003f0f008 */
[----:B------:R-:W2:Y:S01]  /*4710*/  @UP0 LDCU.64 UR10, c[0x0][0x888] ;  /* 0x00011100ff0a07ac */ /* 0x000ea20008000a00 */
[----:B------:R-:W-:Y:S07]  /*4720*/  @UP0 UIMAD UR8, UR36, UR4, URZ ;  /* 0x00000004240802a4 */ /* 0x000fee000f8e02ff */
[----:B------:R-:W-:Y:S01]  /*4730*/  @!P0 PRMT R165, R0, 0x7610, R165 ;  /* 0x0000761000a58816 */ /* 0x000fe200000000a5 */
[----:B--2---:R-:W-:Y:S03]  /*4740*/  @UP0 UIMAD.WIDE UR10, UR8, 0x4, UR10 ;  /* 0x00000004080a08a5 */ /* 0x004fe6000f8e020a */
[----:B------:R-:W2:Y:S03]  /*4750*/  @!UP0 LDCU UR8, c[0x0][0x880] ;  /* 0x00011000ff0887ac */ /* 0x000ea60008000800 */
[----:B------:R-:W-:Y:S01]  /*4760*/  IMAD.U32 R10, RZ, RZ, UR10 ;  /* 0x0000000aff0a7e24 */ /* 0x000fe2000f8e00ff */
[----:B------:R-:W-:Y:S05]  /*4770*/  MOV R11, UR11 ;  /* 0x0000000b000b7c02 */ /* 0x000fea0008000f00 */
[----:B-----5:R4:W5:Y:S02]  /*4780*/  @P0 LDG.E R81, desc[UR40][R10.64] ;  /* 0x000000280a510981 */ /* 0x020964000c1e1900 */
[----:B--2-4-:R-:W-:Y:S07]  /*4790*/  @!P0 IMAD.U32 R81, RZ, RZ, UR8 ;  /* 0x00000008ff518e24 */ /* 0x014fee000f8e00ff */
.L_x_90:
[----:B-----5:R-:W-:Y:S01]  /*47a0*/  @!P4 FSETP.EQ.AND P5, PT, R81, RZ, PT ;  /* 0x000000ff5100c20b */ /* 0x020fe20003fa2000 */
[----:B------:R-:W-:Y:S01]  /*47b0*/  @!UPT UIADD3 URZ, UPT, UPT, URZ, URZ, URZ ;  /* 0x000000fffffff290 */ /* 0x000fe2000fffe0ff */
[----:B------:R-:W-:Y:S11]  /*47c0*/  @!P4 BRA `(.L_x_91) ;  /* 0x000000000014c947 */ /* 0x000ff60003800000 */
[----:B------:R-:W-:Y:S02]  /*47d0*/  LOP3.LUT P0, RZ, R165, 0xff, RZ, 0xc0, !PT ;  /* 0x000000ffa5ff7812 */ /* 0x000fe4000780c0ff */
[----:B------:R-:W-:Y:S04]  /*47e0*/  PLOP3.LUT P5, PT, PT, PT, UP0, 0x80, 0x8 ;  /* 0x000000000008781c */ /* 0x000fe80003faf008 */
[----:B------:R-:W-:Y:S07]  /*47f0*/  PLOP3.LUT P5, PT, P5, PT, PT, 0x8, 0x80 ;  /* 0x000000000080781c */ /* 0x000fee0002fae170 */
[----:B------:R-:W-:Y:S11]  /*4800*/  @P0 FSETP.EQ.AND P5, PT, R81, RZ, PT ;  /* 0x000000ff5100020b */ /* 0x000ff60003fa2000 */
[----:B------:R-:W-:Y:S02]  /*4810*/  @!UPT UIADD3 URZ, UPT, UPT, URZ, URZ, URZ ;  /* 0x000000fffffff290 */ /* 0x000fe4000fffe0ff */
.L_x_91:
[----:B------:R-:W4:Y:S01]  /*4820*/  SYNCS.PHASECHK.TRANS64.TRYWAIT P4, [UR6+0x48], R26 ;  /* 0x0000481aff0075a7 */ /* 0x000f220008081106 */
[----:B------:R-:W-:Y:S01]  /*4830*/  @P3 SHF.R.U32.HI R27, RZ, 0x10, R21 ;  /* 0x00000010ff1b3819 */ /* 0x000fe20000011615 */
[----:B------:R-:W-:Y:S01]  /*4840*/  VIADD R29, R29, 0x1 ;  /* 0x000000011d1d7836 */ /* 0x000fe20000000000 */
[----:B------:R-:W5:Y:S08]  /*4850*/  LDC.64 R14, c[0x0][0xb10] ;  /* 0x0002c400ff0e7b82 */ /* 0x000f700000000a00 */
[----:B------:R-:W1:Y:S08]  /*4860*/  LDC.64 R10, c[0x0][0xb18] ;  /* 0x0002c600ff0a7b82 */ /* 0x000e700000000a00 */
[----:B--2---:R-:W2:Y:S08]  /*4870*/  @!P1 LDC R0, c[0x0][0xb20] ;  /* 0x0002c800ff009b82 */ /* 0x004eb00000000800 */
[----:B------:R-:W3:Y:S01]  /*4880*/  @!P1 LDC R3, c[0x0][0xb0c] ;  /* 0x0002c300ff039b82 */ /* 0x000ee20000000800 */
[----:B-----5:R-:W-:Y:S05]  /*4890*/  @!P1 IMAD.HI.U32 R14, R13, R14, RZ ;  /* 0x0000000e0d0e9227 */ /* 0x020fea00078e00ff */
[----:B------:R-:W-:Y:S01]  /*48a0*/  @!P1 SHF.R.U32.HI R14, RZ, R15, R14 ;  /* 0x0000000fff0e9219 */ /* 0x000fe2000001160e */
[----:B-1----:R-:W-:Y:S01]  /*48b0*/  @!P1 IMAD.HI.U32 R11, R8, R11, RZ ;  /* 0x0000000b080b9227 */ /* 0x002fe200078e00ff */
[----:B------:R-:W-:Y:S04]  /*48c0*/  @!P1 ISETP.NE.AND P0, PT, R10, 0x1, PT ;  /* 0x000000010a00980c */ /* 0x000fe80003f05270 */
[----:B--2---:R-:W-:Y:S02]  /*48d0*/  @!P1 SHF.R.U32.HI R9, RZ, R0, R11 ;  /* 0x00000000ff099219 */ /* 0x004fe4000001160b */
[----:B---3--:R-:W-:Y:S02]  /*48e0*/  @!P1 ISETP.NE.AND P2, PT, R3, 0x1, PT ;  /* 0x000000010300980c */ /* 0x008fe40003f45270 */
[----:B------:R-:W-:Y:S02]  /*48f0*/  @!P1 SEL R9, R8, R9, !P0 ;  /* 0x0000000908099207 */ /* 0x000fe40004000000 */
[----:B------:R-:W-:Y:S02]  /*4900*/  ELECT P0, URZ, PT ;  /* 0x0000000000ff782f */ /* 0x000fe40003800000 */
[----:B------:R-:W-:Y:S05]  /*4910*/  @!P1 SEL R14, R13, R14, !P2 ;  /* 0x0000000e0d0e9207 */ /* 0x000fea0005000000 */
[----:B------:R-:W-:Y:S02]  /*4920*/  @!P1 IMAD.IADD R0, R9, 0x1, -R14 ;  /* 0x0000000109009824 */ /* 0x000fe400078e0a0e */
[----:B------:R-:W-:Y:S02]  /*4930*/  @!P1 IMAD.IADD R9, R14, 0x1, -R9 ;  /* 0x000000010e099824 */ /* 0x000fe400078e0a09 */
[----:B------:R-:W-:Y:S02]  /*4940*/  @!P1 IMAD R13, R0, R3, R13 ;  /* 0x00000003000d9224 */ /* 0x000fe400078e020d */
[----:B------:R-:W-:Y:S01]  /*4950*/  @!P1 IMAD R8, R9, R10, R8 ;  /* 0x0000000a09089224 */ /* 0x000fe200078e0208 */
[----:B----4-:R-:W-:Y:S06]  /*4960*/  @!P4 BRA `(.L_x_92) ;  /* 0x0000002c00f8c947 */ /* 0x010fec0003800000 */
.L_x_146:
[----:B------:R-:W-:Y:S01]  /*4970*/  PLOP3.LUT P5, PT, P5, P0, PT, 0xf2, 0x2f ;  /* 0x00000000002f781c */ /* 0x000fe20002fa1e72 */
[----:B------:R-:W-:Y:S01]  /*4980*/  UMOV UR14, 0x0 ;  /* 0x00000000000e7882 */ /* 0x000fe20000000000 */
[----:B------:R-:W-:Y:S01]  /*4990*/  LOP3.LUT R30, R30, 0x1, RZ, 0x3c, !PT ;  /* 0x000000011e1e7812 */ /* 0x000fe200078e3cff */
[----:B------:R-:W-:Y:S01]  /*49a0*/  UMOV UR15, 0x10000000 ;  /* 0x10000000000f7882 */ /* 0x000fe20000000000 */
[----:B------:R-:W-:Y:S01]  /*49b0*/  UMOV UR12, UR36 ;  /* 0x00000024000c7c82 */ /* 0x000fe20008000000 */
[----:B------:R-:W-:Y:S08]  /*49c0*/  @P3 R2UR UR36, R27 ;  /* 0x000000001b2432ca */ /* 0x000ff000000e0000 */
[----:B-1----:R-:W-:Y:S01]  /*49d0*/  @!P5 IADD3 R3, P0, PT, R32, 0x580, RZ ;  /* 0x000005802003d810 */ /* 0x002fe20007f1e0ff */
[----:B------:R-:W-:Y:S01]  /*49e0*/  @!P5 IMAD.SHL.U32 R164, R164, 0x40, RZ ;  /* 0x00000040a4a4d824 */ /* 0x000fe200078e00ff */
[----:B------:R-:W-:Y:S01]  /*49f0*/  VOTEU.ALL UP1, P5 ;  /* 0x0000000000ff7886 */ /* 0x000fe20002820000 */
[----:B------:R-:W-:Y:S01]  /*4a00*/  @!P5 IMAD.SHL.U32 R155, R155, 0x80, RZ ;  /* 0x000000809b9bd824 */ /* 0x000fe200078e00ff */
[----:B------:R-:W-:Y:S01]  /*4a10*/  @!P5 R2UR UR9, R3 ;  /* 0x000000000309d2ca */ /* 0x000fe200000e0000 */
[----:B------:R-:W-:Y:S01]  /*4a20*/  @!P5 IMAD.X R0, RZ, RZ, R33, P0 ;  /* 0x000000ffff00d224 */ /* 0x000fe200000e0621 */
[----:B------:R-:W-:Y:S01]  /*4a30*/  @!P5 R2UR UR10, R164 ;  /* 0x00000000a40ad2ca */ /* 0x000fe200000e0000 */
[----:B------:R-:W-:Y:S01]  /*4a40*/  IMAD.IADD R164, R8, 0x1, R143 ;  /* 0x0000000108a47824 */ /* 0x000fe200078e028f */
[----:B------:R-:W-:Y:S01]  /*4a50*/  @!P5 R2UR UR11, R155 ;  /* 0x000000009b0bd2ca */ /* 0x000fe200000e0000 */
[----:B------:R-:W-:Y:S01]  /*4a60*/  IMAD.IADD R155, R13, 0x1, R154 ;  /* 0x000000010d9b7824 */ /* 0x000fe200078e029a */
[----:B------:R-:W-:Y:S02]  /*4a70*/  @!P5 R2UR UR8, R0 ;  /* 0x000000000008d2ca */ /* 0x000fe400000e0000 */
[C---:B------:R-:W-:Y:S04]  /*4a80*/  ISETP.NE.AND P0, PT, R29.reuse, 0x2, PT ;  /* 0x000000021d00780c */ /* 0x040fe80003f05270 */
[----:B------:R-:W-:Y:S01]  /*4a90*/  SEL R3, RZ, 0x1, P0 ;  /* 0x00000001ff037807 */ /* 0x000fe20000000000 */
[----:B------:R-:W-:Y:S01]  /*4aa0*/  IMAD.U32 R10, RZ, RZ, UR9 ;  /* 0x00000009ff0a7e24 */ /* 0x000fe2000f8e00ff */
[----:B------:R-:W-:Y:S01]  /*4ab0*/  @!UP1 UIADD3 UR9, UPT, UPT, UR6, 0x40, URZ ;  /* 0x0000004006099890 */ /* 0x000fe2000fffe0ff */
[----:B------:R-:W-:Y:S02]  /*4ac0*/  SEL R29, R29, RZ, P0 ;  /* 0x000000ff1d1d7207 */ /* 0x000fe40000000000 */
[----:B------:R-:W-:Y:S02]  /*4ad0*/  LOP3.LUT R28, R28, R3, RZ, 0x3c, !PT ;  /* 0x000000031c1c7212 */ /* 0x000fe400078e3cff */
[----:B------:R-:W-:Y:S01]  /*4ae0*/  IMAD.U32 R11, RZ, RZ, UR8 ;  /* 0x00000008ff0b7e24 */ /* 0x000fe2000f8e00ff */
[----:B------:R-:W-:Y:S01]  /*4af0*/  @!P5 R2UR UR16, R10 ;  /* 0x000000000a10d2ca */ /* 0x000fe200000e0000 */
[----:B------:R-:W-:Y:S01]  /*4b00*/  @!UP1 UIADD3 UR8, UPT, UPT, UR6, 0x200, URZ ;  /* 0x0000020006089890 */ /* 0x000fe2000fffe0ff */
[----:B------:R-:W-:Y:S02]  /*4b10*/  VOTEU.ALL UP1, P5 ;  /* 0x0000000000ff7886 */ /* 0x000fe40002820000 */
[----:B------:R-:W-:Y:S11]  /*4b20*/  @!P5 R2UR UR17, R11 ;  /* 0x000000000b11d2ca */ /* 0x000ff600000e0000 */
[----:B------:R-:W-:Y:S02]  /*4b30*/  @!UPT UIADD3 URZ, UPT, UPT, URZ, URZ, URZ ;  /* 0x000000fffffff290 */ /* 0x000fe4000fffe0ff */
[----:B------:R2:W-:Y:S01]  /*4b40*/  @!UP1 UTMALDG.3D [UR8], [UR16], desc[UR14] ;  /* 0x00000e08100095b4 */ /* 0x0005e20008011000 */
[----:B------:R2:W-:Y:S01]  /*4b50*/  @!P5 SYNCS.ARRIVE.TRANS64.RED.A0TR RZ, [UR6+0x40], R25 ;  /* 0x00004019ffffd9a7 */ /* 0x0005e20008300406 */
[----:B------:R-:W-:Y:S01]  /*4b60*/  UPLOP3.LUT UP1, UPT, UPT, UPT, UPT, 0x80, 0x8 ;  /* 0x000000000008789c */ /* 0x000fe20003f2f070 */
[----:B------:R-:W-:Y:S01]  /*4b70*/  SYNCS.ARRIVE.TRANS64.RED.A1T0 RZ, [UR37], RZ ;  /* 0x000000ffffff79a7 */ /* 0x000fe20008100425 */
[----:B------:R-:W-:Y:S09]  /*4b80*/  @P3 BRA `(.L_x_93) ;  /* 0xfffffff400b43947 */ /* 0x000ff2000383ffff */
[----:B------:R-:W-:Y:S07]  /*4b90*/  MOV R0, UR6 ;  /* 0x0000000600007c02 */ /* 0x000fee0008000f00 */
.L_x_94:
[----:B-1----:R-:W-:-:S04]  /*4ba0*/  SHF.L.U32 R3, R30, 0x1f, RZ ;  /* 0x0000001f1e037819 */ /* 0x002fc800000006ff */
[----:B------:R1:W3:Y:S03]  /*4bb0*/  SYNCS.PHASECHK.TRANS64.TRYWAIT P0, [R0+URZ+0x48], R3 ;  /* 0x00004803000075a7 */ /* 0x0002e600080011ff */
[----:B---3--:R-:W-:Y:S05]  /*4bc0*/  @!P0 NANOSLEEP.SYNCS 0x989680 ;  /* 0x009896800000895d */ /* 0x008fea0003900000 */
[----:B------:R-:W3:Y:S02]  /*4bd0*/  @!P0 SYNCS.PHASECHK.TRANS64 P0, [R0+URZ+0x48], R3 ;  /* 0x00004803000085a7 */ /* 0x000ee400080010ff */
[----:B--23--:R-:W-:Y:S05]  /*4be0*/  @P0 EXIT ;  /* 0x000000000000094d */ /* 0x00cfea0003800000 */
[----:B------:R-:W-:Y:S05]  /*4bf0*/  BRA `(.L_x_94) ;  /* 0xfffffffc00e87947 */ /* 0x000fea000383ffff */
.L_x_85:
[----:B------:R-:W-:-:S06]  /*4c00*/  UISETP.GE.AND UP1, UPT, UR10, 0x4, UPT ;  /* 0x000000040a00788c */ /* 0x000fcc000bf26270 */
[----:B------:R-:W-:-:S13]  /*4c10*/  PLOP3.LUT P0, PT, PT, PT, UP1, 0x80, 0x8 ;  /* 0x000000000008781c */ /* 0x000fda0003f0f018 */
[----:B------:R-:W-:Y:S05]  /*4c20*/  @!P0 EXIT ;  /* 0x000000000000894d */ /* 0x000fea0003800000 */
[----:B------:R-:W-:Y:S01]  /*4c30*/  BAR.SYNC.DEFER_BLOCKING 0x6, 0xa0 ;  /* 0x0182800000007b1d */ /* 0x000fe20000010000 */
[C---:B------:R-:W-:Y:S02]  /*4c40*/  IMAD.SHL.U32 R3, R166.reuse, 0x40, RZ ;  /* 0x00000040a6037824 */ /* 0x040fe400078e00ff */
[----:B------:R-:W-:Y:S02]  /*4c50*/  HFMA2 R76, -RZ, RZ, 0, 0 ;  /* 0x00000000ff4c7431 */ /* 0x000fe400000001ff */
[C---:B------:R-:W-:Y:S01]  /*4c60*/  IMAD.SHL.U32 R168, R166.reuse, 0x8, RZ ;  /* 0x00000008a6a87824 */ /* 0x040fe200078e00ff */
[----:B------:R-:W-:Y:S01]  /*4c70*/  CS2R R174, SRZ ;  /* 0x0000000000ae7805 */ /* 0x000fe2000001ff00 */
[----:B------:R-:W-:Y:S01]  /*4c80*/  IMAD.U32 R79, R166, 0x10000, RZ ;  /* 0x00010000a64f7824 */ /* 0x000fe200078e00ff */
[----:B------:R-:W-:Y:S01]  /*4c90*/  UMOV UR43, 0x400 ;  /* 0x00000400002b7882 */ /* 0x000fe20000000000 */
[----:B------:R-:W-:Y:S01]  /*4ca0*/  LOP3.LUT R5, R3, 0x180, RZ, 0xc0, !PT ;  /* 0x0000018003057812 */ /* 0x000fe200078ec0ff */
[----:B------:R-:W-:Y:S01]  /*4cb0*/  ULEA UR43, UR37, UR43, 0x18 ;  /* 0x0000002b252b7291 */ /* 0x000fe2000f8ec0ff */
[----:B------:R-:W1:Y:S01]  /*4cc0*/  LDC R167, c[0x0][0x370] ;  /* 0x0000dc00ffa77b82 */ /* 0x000e620000000800 */
[----:B------:R-:W-:Y:S01]  /*4cd0*/  LOP3.LUT R79, R79, 0x600000, RZ, 0xc0, !PT ;  /* 0x006000004f4f7812 */ /* 0x000fe200078ec0ff */
[----:B------:R-:W-:Y:S01]  /*4ce0*/  IMAD.MOV.U32 R182, RZ, RZ, RZ ;  /* 0x000000ffffb67224 */ /* 0x000fe200078e00ff */
[----:B------:R-:W-:Y:S01]  /*4cf0*/  LOP3.LUT R168, R5, 0x30, R168, 0xf8, !PT ;  /* 0x0000003005a87812 */ /* 0x000fe200078ef8a8 */
[----:B------:R-:W-:Y:S01]  /*4d00*/  UIADD3 UR4, UPT, UPT, UR43, 0x2200, URZ ;  /* 0x000022002b047890 */ /* 0x000fe2000fffe0ff */
[----:B------:R-:W-:Y:S01]  /*4d10*/  IMAD.MOV.U32 R173, RZ, RZ, RZ ;  /* 0x000000ffffad7224 */ /* 0x000fe200078e00ff */
[----:B------:R-:W2:Y:S01]  /*4d20*/  LDCU.64 UR46, c[0x0][0x348] ;  /* 0x00006900ff2e77ac */ /* 0x000ea20008000a00 */
[----:B------:R-:W-:Y:S01]  /*4d30*/  LOP3.LUT R168, R168, 0x1e40, R3, 0xf8, !PT ;  /* 0x00001e40a8a87812 */ /* 0x000fe200078ef803 */
[----:B------:R-:W3:Y:S01]  /*4d40*/  LDC R74, c[0x0][0xb0c] ;  /* 0x0002c300ff4a7b82 */ /* 0x000ee20000000800 */
[----:B------:R-:W-:Y:S01]  /*4d50*/  IMAD.SHL.U32 R3, R166, 0x10, RZ ;  /* 0x00000010a6037824 */ /* 0x000fe200078e00ff */
[----:B------:R-:W-:Y:S01]  /*4d60*/  MOV R179, UR4 ;  /* 0x0000000400b37c02 */ /* 0x000fe20008000f00 */
[----:B------:R-:W4:Y:S03]  /*4d70*/  LDCU.64 UR38, c[0x0][0x888] ;  /* 0x00011100ff2677ac */ /* 0x000f260008000a00 */
[C---:B------:R-:W-:Y:S01]  /*4d80*/  LOP3.LUT R5, R3.reuse, 0x20, RZ, 0xc0, !PT ;  /* 0x0000002003057812 */ /* 0x040fe200078ec0ff */
[----:B------:R-:W2:Y:S01]  /*4d90*/  LDS R0, [UR43+0x110] ;  /* 0x0001102bff007984 */ /* 0x000ea20008000800 */
[----:B------:R-:W1:Y:S01]  /*4da0*/  LDC R170, c[0x0][0xb20] ;  /* 0x0002c800ffaa7b82 */ /* 0x000e620000000800 */
[----:B------:R-:W-:Y:S01]  /*4db0*/  LOP3.LUT R3, R3, 0x40, RZ, 0xc0, !PT ;  /* 0x0000004003037812 */ /* 0x000fe200078ec0ff */
[----:B------:R-:W-:-:S06]  /*4dc0*/  UIADD3 UR42, UPT, UPT, UR43, 0x200, URZ ;  /* 0x000002002b2a7890 */ /* 0x000fcc000fffe0ff */
[----:B------:R-:W1:Y:S08]  /*4dd0*/  LDC R73, c[0x0][0xb30] ;  /* 0x0002cc00ff497b82 */ /* 0x000e700000000800 */
[----:B------:R-:W1:Y:S08]  /*4de0*/  LDC.64 R152, c[0x0][0xb10] ;  /* 0x0002c400ff987b82 */ /* 0x000e700000000a00 */
[----:B------:R-:W1:Y:S08]  /*4df0*/  LDC.64 R70, c[0x0][0xb18] ;  /* 0x0002c600ff467b82 */ /* 0x000e700000000a00 */
[----:B------:R-:W1:Y:S01]  /*4e00*/  LDC.64 R148, c[0x0][0x888] ;  /* 0x00022200ff947b82 */ /* 0x000e620000000a00 */
[----:B--2---:R-:W-:-:S07]  /*4e10*/  IMAD.IADD R79, R0, 0x1, R79 ;  /* 0x00000001004f7824 */ /* 0x004fce00078e024f */
[----:B------:R-:W2:Y:S01]  /*4e20*/  LDC.64 R68, c[0x0][0xb28] ;  /* 0x0002ca00ff447b82 */ /* 0x000ea20000000a00 */
[----:B------:R-:W-:-:S05]  /*4e30*/  VIADD R0, R168, UR43 ;  /* 0x0000002ba8007c36 */ /* 0x000fca0008000000 */
[--C-:B------:R-:W-:Y:S02]  /*4e40*/  IADD3 R178, PT, PT, -R5, 0x200, R0.reuse ;  /* 0x0000020005b27810 */ /* 0x100fe40007ffe100 */
[----:B------:R-:W1:Y:S01]  /*4e50*/  LDC.64 R150, c[0x0][0x890] ;  /* 0x00022400ff967b82 */ /* 0x000e620000000a00 */
[----:B------:R-:W-:Y:S02]  /*4e60*/  IADD3 R177, PT, PT, -R3, 0x200, R0 ;  /* 0x0000020003b17810 */ /* 0x000fe40007ffe100 */
[----:B------:R-:W-:-:S05]  /*4e70*/  IMAD.IADD R176, R178, 0x1, -R3 ;  /* 0x00000001b2b07824 */ /* 0x000fca00078e0a03 */
[----:B------:R-:W1:Y:S08]  /*4e80*/  LDC.64 R146, c[0x0][0x8b0] ;  /* 0x00022c00ff927b82 */ /* 0x000e700000000a00 */
[----:B------:R-:W1:Y:S08]  /*4e90*/  LDC.64 R144, c[0x0][0x8a8] ;  /* 0x00022a00ff907b82 */ /* 0x000e700000000a00 */
[----:B---34-:R-:W1:Y:S02]  /*4ea0*/  LDC R172, c[0x0][0x374] ;  /* 0x0000dd00ffac7b82 */ /* 0x018e640000000800 */
.L_x_112:
[----:B------:R-:W-:Y:S02]  /*4eb0*/  LEA R0, R182, UR43, 0x3 ;  /* 0x0000002bb6007c11 */ /* 0x000fe4000f8e18ff */
[----:B------:R-:W-:Y:S02]  /*4ec0*/  SHF.L.U32 R3, R174, 0x1f, RZ ;  /* 0x0000001fae037819 */ /* 0x000fe400000006ff */
[----:B------:R-:W-:Y:S02]  /*4ed0*/  LEA R16, R182, UR43, 0x4 ;  /* 0x0000002bb6107c11 */ /* 0x000fe4000f8e20ff */
[----:B------:R-:W3:Y:S02]  /*4ee0*/  SYNCS.PHASECHK.TRANS64.TRYWAIT P0, [R0+URZ+0x60], R3 ;  /* 0x00006003000075a7 */ /* 0x000ee400080011ff */
[----:B-123--:R-:W-:Y:S05]  /*4ef0*/  @!P0 BRA `(.L_x_95) ;  /* 0x0000002800ac8947 */ /* 0x00efea0003800000 */
.L_x_147:
[----:B------:R-:W4:Y:S01]  /*4f00*/  LDC.64 R12, c[0x0][0xb10] ;  /* 0x0002c400ff0c7b82 */ /* 0x000f220000000a00 */
[----:B------:R-:W2:Y:S01]  /*4f10*/  LDS.128 R16, [R16+0xf0] ;  /* 0x0000f00010107984 */ /* 0x000ea20000000c00 */
[----:B-1----:R-:W-:Y:S01]  /*4f20*/  ISETP.NE.AND P1, PT, R73, 0x1, PT ;  /* 0x000000014900780c */ /* 0x002fe20003f25270 */
[----:B---3--:R-:W-:Y:S01]  /*4f30*/  VIADD R0, R0, 0x70 ;  /* 0x0000007000007836 */ /* 0x008fe20000000000 */
[----:B------:R-:W-:Y:S04]  /*4f40*/  ISETP.GE.AND P0, PT, R72, 0x1, PT ;  /* 0x000000014800780c */ /* 0x000fe80003f06270 */
[----:B------:R-:W1:Y:S01]  /*4f50*/  LDC.64 R10, c[0x0][0xb18] ;  /* 0x0002c600ff0a7b82 */ /* 0x000e620000000a00 */
[----:B------:R-:W-:Y:S01]  /*4f60*/  PRMT R0, RZ, 0x654, R0 ;  /* 0x00000654ff007816 */ /* 0x000fe20000000000 */
[----:B------:R-:W-:Y:S01]  /*4f70*/  @!PT LDS RZ, [RZ] ;  /* 0x00000000fffff984 */ /* 0x000fe20000000800 */
[----:B------:R-:W-:Y:S01]  /*4f80*/  @!PT LDS RZ, [RZ] ;  /* 0x00000000fffff984 */ /* 0x000fe20000000800 */
[----:B------:R-:W-:Y:S01]  /*4f90*/  @!PT LDS RZ, [RZ] ;  /* 0x00000000fffff984 */ /* 0x000fe20000000800 */
[----:B------:R-:W-:Y:S01]  /*4fa0*/  @!PT LDS RZ, [RZ] ;  /* 0x00000000fffff984 */ /* 0x000fe20000000800 */
[----:B------:R3:W-:Y:S06]  /*4fb0*/  MEMBAR.ALL.CTA ;  /* 0x0000000000007992 */ /* 0x0007ec0000008000 */
[----:B---3--:R-:W3:Y:S01]  /*4fc0*/  FENCE.VIEW.ASYNC.S ;  /* 0x00000000000073c6 */ /* 0x008ee20000000000 */
[----:B------:R-:W1:Y:S08]  /*4fd0*/  @!P1 LDC R14, c[0x0][0xb20] ;  /* 0x0002c800ff0e9b82 */ /* 0x000e700000000800 */
[----:B------:R-:W1:Y:S01]  /*4fe0*/  @!P1 LDC R9, c[0x0][0xb0c] ;  /* 0x0002c300ff099b82 */ /* 0x000e620000000800 */
[----:B---3--:R3:W-:Y:S01]  /*4ff0*/  SYNCS.ARRIVE.TRANS64.RED.A1T0 RZ, [R0+URZ], RZ ;  /* 0x000000ff00ff79a7 */ /* 0x0087e200081004ff */
[----:B--2---:R-:W-:Y:S04]  /*5000*/  LOP3.LUT P4, RZ, R18, 0x1, RZ, 0xc0, !PT ;  /* 0x0000000112ff7812 */ /* 0x004fe8000788c0ff */
[----:B------:R-:W-:Y:S09]  /*5010*/  P2R R180, PR, RZ, 0x10 ;  /* 0x00000010ffb47803 */ /* 0x000ff20000000000 */
[----:B------:R-:W-:Y:S02]  /*5020*/  @P4 MOV R77, R16 ;  /* 0x00000010004d4202 */ /* 0x000fe40000000f00 */
[----:B------:R-:W-:Y:S01]  /*5030*/  @P4 LOP3.LUT R75, R17, 0xffff, RZ, 0xc0, !PT ;  /* 0x0000ffff114b4812 */ /* 0x000fe200078ec0ff */
[----:B---34-:R-:W-:Y:S06]  /*5040*/  @!P0 BRA `(.L_x_96) ;  /* 0x0000000000a48947 */ /* 0x018fec0003800000 */
[----:B------:R-:W-:Y:S01]  /*5050*/  IMAD.HI.U32 R21, R172, R71, RZ ;  /* 0x00000047ac157227 */ /* 0x000fe200078e00ff */
[----:B------:R-:W-:Y:S02]  /*5060*/  ISETP.NE.AND P0, PT, R70, 0x1, PT ;  /* 0x000000014600780c */ /* 0x000fe40003f05270 */
[----:B------:R-:W-:Y:S01]  /*5070*/  ISETP.NE.AND P2, PT, R72, 0x1, PT ;  /* 0x000000014800780c */ /* 0x000fe20003f45270 */
[----:B------:R-:W-:Y:S01]  /*5080*/  IMAD.HI.U32 R20, R167, R152, RZ ;  /* 0x00000098a7147227 */ /* 0x000fe200078e00ff */
[----:B------:R-:W-:Y:S02]  /*5090*/  SHF.R.U32.HI R21, RZ, R170, R21 ;  /* 0x000000aaff157219 */ /* 0x000fe40000011615 */
[----:B------:R-:W-:Y:S01]  /*50a0*/  ISETP.NE.AND P3, PT, R74, 0x1, PT ;  /* 0x000000014a00780c */ /* 0x000fe20003f65270 */
[----:B------:R-:W-:Y:S01]  /*50b0*/  IMAD.HI.U32 R24, R77, R152, RZ ;  /* 0x000000984d187227 */ /* 0x000fe200078e00ff */
[----:B------:R-:W-:Y:S02]  /*50c0*/  SHF.R.U32.HI R20, RZ, R153, R20 ;  /* 0x00000099ff147219 */ /* 0x000fe40000011614 */
[----:B------:R-:W-:Y:S01]  /*50d0*/  SEL R3, R172, R21, !P0 ;  /* 0x00000015ac037207 */ /* 0x000fe20004000000 */
[----:B------:R-:W-:Y:S01]  /*50e0*/  IMAD.HI.U32 R21, R75, R71, RZ ;  /* 0x000000474b157227 */ /* 0x000fe200078e00ff */
[----:B------:R-:W-:Y:S02]  /*50f0*/  SEL R7, R167, R20, !P3 ;  /* 0x00000014a7077207 */ /* 0x000fe40005800000 */
[----:B------:R-:W-:Y:S01]  /*5100*/  SHF.R.U32.HI R24, RZ, R153, R24 ;  /* 0x00000099ff187219 */ /* 0x000fe20000011618 */
[-C--:B------:R-:W-:Y:S04]  /*5110*/  IMAD.HI.U32 R20, R3, R68.reuse, RZ ;  /* 0x0000004403147227 */ /* 0x080fe800078e00ff */
[----:B------:R-:W-:Y:S01]  /*5120*/  IMAD.HI.U32 R22, R7, R68, RZ ;  /* 0x0000004407167227 */ /* 0x000fe200078e00ff */
[-C--:B------:R-:W-:Y:S02]  /*5130*/  @P2 SHF.R.U32.HI R3, RZ, R69.reuse, R20 ;  /* 0x00000045ff032219 */ /* 0x080fe40000011614 */
[----:B------:R-:W-:Y:S02]  /*5140*/  SHF.R.U32.HI R20, RZ, R170, R21 ;  /* 0x000000aaff147219 */ /* 0x000fe40000011615 */
[----:B------:R-:W-:Y:S01]  /*5150*/  @P2 SHF.R.U32.HI R7, RZ, R69, R22 ;  /* 0x00000045ff072219 */ /* 0x000fe20000011616 */
[C---:B------:R-:W-:Y:S01]  /*5160*/  IMAD R2, R72.reuse, R3, RZ ;  /* 0x0000000348027224 */ /* 0x040fe200078e02ff */
[----:B------:R-:W-:Y:S02]  /*5170*/  SEL R5, R75, R20, !P0 ;  /* 0x000000144b057207 */ /* 0x000fe40004000000 */
[----:B------:R-:W-:Y:S01]  /*5180*/  SEL R3, R77, R24, !P3 ;  /* 0x000000184d037207 */ /* 0x000fe20005800000 */
[----:B------:R-:W-:Y:S01]  /*5190*/  IMAD R4, R72, R7, RZ ;  /* 0x0000000748047224 */ /* 0x000fe200078e02ff */
[C---:B------:R-:W-:Y:S01]  /*51a0*/  ISETP.GE.AND P0, PT, R5.reuse, R2, PT ;  /* 0x000000020500720c */ /* 0x040fe20003f06270 */
[----:B------:R-:W-:Y:S03]  /*51b0*/  IMAD.HI.U32 R6, R5, R68, RZ ;  /* 0x0000004405067227 */ /* 0x000fe600078e00ff */
[----:B------:R-:W-:Y:S01]  /*51c0*/  ISETP.GE.OR P0, PT, R3, R4, P0 ;  /* 0x000000040300720c */ /* 0x000fe20000706670 */
[----:B------:R-:W-:Y:S01]  /*51d0*/  IMAD.MOV R4, RZ, RZ, -R3 ;  /* 0x000000ffff047224 */ /* 0x000fe200078e0a03 */
[-C--:B------:R-:W-:Y:S03]  /*51e0*/  SHF.R.U32.HI R6, RZ, R69.reuse, R6 ;  /* 0x00000045ff067219 */ /* 0x080fe60000011606 */
[----:B------:R-:W-:Y:S01]  /*51f0*/  IMAD R77, R74, R4, R77 ;  /* 0x000000044a4d7224 */ /* 0x000fe200078e024d */
[----:B------:R-:W-:Y:S05]  /*5200*/  SEL R15, R5, R6, !P2 ;  /* 0x00000006050f7207 */ /* 0x000fea0005000000 */
[----:B------:R-:W-:Y:S02]  /*5210*/  IMAD.MOV R6, RZ, RZ, -R15 ;  /* 0x000000ffff067224 */ /* 0x000fe400078e0a0f */
[C---:B------:R-:W-:Y:S04]  /*5220*/  @!P0 IMAD.HI.U32 R2, R3.reuse, R68, RZ ;  /* 0x0000004403028227 */ /* 0x040fe800078e00ff */
[----:B------:R-:W-:Y:S01]  /*5230*/  IMAD R6, R72, R6, R5 ;  /* 0x0000000648067224 */ /* 0x000fe200078e0205 */
[----:B------:R-:W-:Y:S04]  /*5240*/  @!P0 SHF.R.U32.HI R2, RZ, R69, R2 ;  /* 0x00000045ff028219 */ /* 0x000fe80000011602 */
[----:B------:R-:W-:Y:S02]  /*5250*/  @!P0 SEL R0, R3, R2, !P2 ;  /* 0x0000000203008207 */ /* 0x000fe40005000000 */
[----:B------:R-:W-:Y:S02]  /*5260*/  IADD3 R2, PT, PT, -R5, RZ, RZ ;  /* 0x000000ff05027210 */ /* 0x000fe40007ffe1ff */
[----:B------:R-:W-:Y:S01]  /*5270*/  @!P0 IADD3 R8, PT, PT, R15, -R0, RZ ;  /* 0x800000000f088210 */ /* 0x000fe20007ffe0ff */
[----:B------:R-:W-:Y:S02]  /*5280*/  @!P0 IMAD R0, R7, R6, R0 ;  /* 0x0000000607008224 */ /* 0x000fe400078e0200 */
[----:B------:R-:W-:Y:S02]  /*5290*/  IMAD R75, R70, R2, R75 ;  /* 0x00000002464b7224 */ /* 0x000fe400078e024b */
[----:B------:R-:W-:Y:S02]  /*52a0*/  @!P0 IMAD R5, R8, R72, R3 ;  /* 0x0000004808058224 */ /* 0x000fe400078e0203 */
[----:B------:R-:W-:Y:S04]  /*52b0*/  @!P0 IMAD.MOV.U32 R3, RZ, RZ, R0 ;  /* 0x000000ffff038224 */ /* 0x000fe800078e0000 */
[----:B------:R-:W-:Y:S02]  /*52c0*/  IMAD R77, R3, R74, R77 ;  /* 0x0000004a034d7224 */ /* 0x000fe400078e024d */
[----:B------:R-:W-:Y:S07]  /*52d0*/  IMAD R75, R5, R70, R75 ;  /* 0x00000046054b7224 */ /* 0x000fee00078e024b */
.L_x_96:
[----:B------:R-:W-:Y:S01]  /*52e0*/  @!P1 IMAD.HI.U32 R0, R77, R12, RZ ;  /* 0x0000000c4d009227 */ /* 0x000fe200078e00ff */
[----:B-1----:R-:W-:Y:S01]  /*52f0*/  @!P1 ISETP.NE.AND P0, PT, R10, 0x1, PT ;  /* 0x000000010a00980c */ /* 0x002fe20003f05270 */
[----:B------:R-:W-:Y:S01]  /*5300*/  ULOP3.LUT UP0, URZ, UR42, 0x1b0, URZ, 0xc0, !UPT ;  /* 0x000001b02aff7892 */ /* 0x000fe2000f80c0ff */
[----:B------:R-:W-:Y:S01]  /*5310*/  @!P1 ISETP.NE.AND P2, PT, R9, 0x1, PT ;  /* 0x000000010900980c */ /* 0x000fe20003f45270 */
[----:B------:R-:W-:Y:S01]  /*5320*/  @!P1 IMAD.HI.U32 R3, R75, R11, RZ ;  /* 0x0000000b4b039227 */ /* 0x000fe200078e00ff */
[----:B------:R-:W-:Y:S02]  /*5330*/  @!P1 SHF.R.U32.HI R0, RZ, R13, R0 ;  /* 0x0000000dff009219 */ /* 0x000fe40000011600 */
[----:B------:R-:W-:Y:S01]  /*5340*/  @P4 SHF.R.U32.HI R171, RZ, 0x10, R17 ;  /* 0x00000010ffab4819 */ /* 0x000fe20000011611 */
[----:B------:R-:W-:Y:S01]  /*5350*/  VIADD R182, R182, 0x1 ;  /* 0x00000001b6b67836 */ /* 0x000fe20000000000 */
[----:B------:R-:W-:Y:S02]  /*5360*/  @!P1 SHF.R.U32.HI R2, RZ, R14, R3 ;  /* 0x0000000eff029219 */ /* 0x000fe40000011603 */
[----:B------:R-:W-:Y:S02]  /*5370*/  @!P1 SEL R3, R77, R0, !P2 ;  /* 0x000000004d039207 */ /* 0x000fe40005000000 */
[----:B------:R-:W-:Y:S05]  /*5380*/  @!P1 SEL R2, R75, R2, !P0 ;  /* 0x000000024b029207 */ /* 0x000fea0004000000 */
[----:B------:R-:W-:Y:S02]  /*5390*/  @!P1 IMAD.IADD R0, R2, 0x1, -R3 ;  /* 0x0000000102009824 */ /* 0x000fe400078e0a03 */
[----:B------:R-:W-:Y:S02]  /*53a0*/  @!P1 IMAD.IADD R2, R3, 0x1, -R2 ;  /* 0x0000000103029824 */ /* 0x000fe400078e0a02 */
[----:B------:R-:W-:Y:S02]  /*53b0*/  @!P1 IMAD R77, R0, R9, R77 ;  /* 0x00000009004d9224 */ /* 0x000fe400078e024d */
[----:B------:R-:W-:Y:S01]  /*53c0*/  @!P1 IMAD R75, R2, R10, R75 ;  /* 0x0000000a024b9224 */ /* 0x000fe200078e024b */
[----:B------:R-:W-:Y:S06]  /*53d0*/  BRA.U !UP0, `(.L_x_97) ;  /* 0x0000000108407547 */ /* 0x000fec000b800000 */
[----:B------:R-:W1:Y:S01]  /*53e0*/  LDCU.64 UR8, c[0x4][0x80] ;  /* 0x01001000ff0877ac */ /* 0x000e620008000a00 */
[----:B------:R-:W-:Y:S01]  /*53f0*/  MOV R3, 0x0 ;  /* 0x0000000000037802 */ /* 0x000fe20000000f00 */
[----:B------:R-:W-:Y:S02]  /*5400*/  HFMA2 R12, -RZ, RZ, 0, 5.9604644775390625e-08 ;  /* 0x00000001ff0c7431 */ /* 0x000fe400000001ff */
[----:B------:R-:W-:Y:S02]  /*5410*/  IMAD.MOV.U32 R8, RZ, RZ, 0x70 ;  /* 0x00000070ff087424 */ /* 0x000fe400078e00ff */
[----:B------:R-:W-:Y:S01]  /*5420*/  IMAD.MOV.U32 R13, RZ, RZ, RZ ;  /* 0x000000ffff0d7224 */ /* 0x000fe200078e00ff */
[----:B------:R-:W2:Y:S01]  /*5430*/  LDCU.64 UR6, c[0x4][0x88] ;  /* 0x01001100ff0677ac */ /* 0x000ea20008000a00 */
[----:B------:R-:W3:Y:S01]  /*5440*/  LDC.64 R2, c[0x4][R3] ;  /* 0x0100000003027b82 */ /* 0x000ee20000000a00 */
[----:B------:R-:W4:Y:S01]  /*5450*/  LDCU.64 UR4, c[0x4][0x8] ;  /* 0x01000100ff0477ac */ /* 0x000f220008000a00 */
[----:B-1----:R-:W-:Y:S01]  /*5460*/  MOV R5, UR9 ;  /* 0x0000000900057c02 */ /* 0x002fe20008000f00 */
[----:B------:R-:W-:Y:S01]  /*5470*/  IMAD.U32 R4, RZ, RZ, UR8 ;  /* 0x00000008ff047e24 */ /* 0x000fe2000f8e00ff */
[----:B--2---:R-:W-:Y:S01]  /*5480*/  MOV R7, UR7 ;  /* 0x0000000700077c02 */ /* 0x004fe20008000f00 */
[----:B------:R-:W-:Y:S01]  /*5490*/  IMAD.U32 R6, RZ, RZ, UR6 ;  /* 0x00000006ff067e24 */ /* 0x000fe2000f8e00ff */
[----:B----4-:R-:W-:Y:S01]  /*54a0*/  MOV R11, UR5 ;  /* 0x00000005000b7c02 */ /* 0x010fe20008000f00 */
[----:B------:R-:W-:Y:S02]  /*54b0*/  IMAD.U32 R10, RZ, RZ, UR4 ;  /* 0x00000004ff0a7e24 */ /* 0x000fe4000f8e00ff */
[----:B------:R-:W-:Y:S07]  /*54c0*/  LEPC R20, `(.L_x_97) ;  /* 0x000000001014794e */ /* 0x000fee0000000000 */
[----:B---3-5:R-:W-:Y:S05]  /*54d0*/  CALL.ABS.NOINC R2 ;  /* 0x0000000002007343 */ /* 0x028fea0003c00000 */
.L_x_97:
[----:B------:R-:W-:Y:S01]  /*54e0*/  LOP3.LUT P0, RZ, R179, 0x1b0, RZ, 0xc0, !PT ;  /* 0x000001b0b3ff7812 */ /* 0x000fe2000780c0ff */
[----:B------:R-:W-:Y:S11]  /*54f0*/  BSSY.RECONVERGENT B6, `(.L_x_98) ;  /* 0x0000013000067945 */ /* 0x000ff60003800200 */
[----:B------:R-:W-:Y:S01]  /*5500*/  @!UPT UIADD3 URZ, UPT, UPT, URZ, URZ, URZ ;  /* 0x000000fffffff290 */ /* 0x000fe2000fffe0ff */
[----:B------:R-:W-:Y:S05]  /*5510*/  @!P0 BRA `(.L_x_99) ;  /* 0x0000000000408947 */ /* 0x000fea0003800000 */
        /* <DEDUP_REMOVED lines=16> */
.L_x_99:
[----:B------:R-:W-:Y:S05]  /*5620*/  BSYNC.RECONVERGENT B6 ;  /* 0x0000000000067941 */ /* 0x000fea0003800200 */
.L_x_98:
[----:B------:R-:W-:Y:S01]  /*5630*/  ISETP.NE.U32.AND P3, PT, R150, RZ, PT ;  /* 0x000000ff9600720c */ /* 0x000fe20003f65070 */
[----:B------:R-:W-:Y:S01]  /*5640*/  UISETP.NE.AND UP1, UPT, UR44, URZ, UPT ;  /* 0x000000ff2c00728c */ /* 0x000fe2000bf25270 */
[----:B------:R-:W-:Y:S02]  /*5650*/  ISETP.NE.U32.AND P4, PT, R146, RZ, PT ;  /* 0x000000ff9200720c */ /* 0x000fe40003f85070 */
[----:B------:R-:W-:Y:S02]  /*5660*/  ISETP.NE.AND.EX P3, PT, R151, RZ, PT, P3 ;  /* 0x000000ff9700720c */ /* 0x000fe40003f65330 */
[----:B------:R-:W-:Y:S02]  /*5670*/  PLOP3.LUT P1, PT, PT, PT, PT, 0x8, 0x80 ;  /* 0x000000000080781c */ /* 0x000fe40003f2e170 */
[----:B------:R-:W-:Y:S02]  /*5680*/  PLOP3.LUT P0, PT, PT, PT, UP1, 0x80, 0x8 ;  /* 0x000000000008781c */ /* 0x000fe40003f0f018 */
[----:B------:R-:W-:Y:S02]  /*5690*/  ISETP.NE.AND.EX P4, PT, R147, RZ, PT, P4 ;  /* 0x000000ff9300720c */ /* 0x000fe40003f85340 */
[----:B------:R-:W1:Y:S09]  /*56a0*/  @UP1 LDCU.64 UR4, c[0x0][0x888] ;  /* 0x00011100ff0417ac */ /* 0x000e720008000a00 */
[----:B------:R-:W-:Y:S01]  /*56b0*/  @P0 PLOP3.LUT P1, PT, P3, PT, PT, 0x80, 0x8 ;  /* 0x000000000008081c */ /* 0x000fe20001f2f070 */
[----:B-1----:R-:W-:Y:S04]  /*56c0*/  @UP1 UISETP.NE.U32.AND UP0, UPT, UR4, URZ, UPT ;  /* 0x000000ff0400128c */ /* 0x002fe8000bf05070 */
[----:B------:R-:W-:Y:S04]  /*56d0*/  @UP1 UISETP.NE.AND.EX UP0, UPT, UR5, URZ, UPT, UP0 ;  /* 0x000000ff0500128c */ /* 0x000fe8000bf05300 */
[----:B------:R-:W-:Y:S01]  /*56e0*/  @UP1 USEL UR4, URZ, 0xffffffff, UP0 ;  /* 0xffffffffff041887 */ /* 0x000fe20008000000 */
[----:B------:R-:W-:Y:S11]  /*56f0*/  @!P3 BRA `(.L_x_100) ;  /* 0x00000000002cb947 */ /* 0x000ff60003800000 */
[----:B------:R-:W-:Y:S01]  /*5700*/  ISETP.NE.U32.AND P2, PT, R148, RZ, PT ;  /* 0x000000ff9400720c */ /* 0x000fe20003f45070 */
[----:B------:R-:W-:Y:S03]  /*5710*/  IMAD.MOV.U32 R165, RZ, RZ, 0x1 ;  /* 0x00000001ffa57424 */ /* 0x000fe600078e00ff */
[----:B------:R-:W-:Y:S11]  /*5720*/  ISETP.NE.AND.EX P2, PT, R149, RZ, PT, P2 ;  /* 0x000000ff9500720c */ /* 0x000ff60003f45320 */
[----:B------:R-:W-:Y:S02]  /*5730*/  @!UPT UIADD3 URZ, UPT, UPT, URZ, URZ, URZ ;  /* 0x000000fffffff290 */ /* 0x000fe4000fffe0ff */
[----:B------:R-:W1:Y:S01]  /*5740*/  @P2 LDC.64 R2, c[0x0][0x888] ;  /* 0x00022200ff022b82 */ /* 0x000e620000000a00 */
[----:B------:R-:W-:Y:S04]  /*5750*/  @P2 IMAD R0, R150, UR36, RZ ;  /* 0x0000002496002c24 */ /* 0x000fe8000f8e02ff */
[----:B-1----:R-:W-:Y:S04]  /*5760*/  @P2 IMAD.WIDE R2, R0, 0x4, R2 ;  /* 0x0000000400022825 */ /* 0x002fe800078e0202 */
[----:B------:R-:W-:Y:S01]  /*5770*/  HFMA2 R0, -RZ, RZ, 0, 5.9604644775390625e-08 ;  /* 0x00000001ff007431 */ /* 0x000fe200000001ff */
[----:B-----5:R1:W5:Y:S04]  /*5780*/  @P2 LDG.E R81, desc[UR40][R2.64] ;  /* 0x0000002802512981 */ /* 0x020368000c1e1900 */
[----:B------:R-:W-:Y:S01]  /*5790*/  @!P2 PRMT R165, R0, 0x7610, R165 ;  /* 0x0000761000a5a816 */ /* 0x000fe200000000a5 */
[----:B-1----:R-:W2:Y:S06]  /*57a0*/  @!P2 LDC R81, c[0x0][0x880] ;  /* 0x00022000ff51ab82 */ /* 0x002eac0000000800 */
.L_x_100:
[----:B------:R-:W-:Y:S05]  /*57b0*/  @!P4 BRA `(.L_x_101) ;  /* 0x000000000020c947 */ /* 0x000fea0003800000 */
[----:B------:R-:W-:Y:S04]  /*57c0*/  ISETP.NE.U32.AND P2, PT, R144, RZ, PT ;  /* 0x000000ff9000720c */ /* 0x000fe80003f45070 */
[----:B------:R-:W-:Y:S11]  /*57d0*/  ISETP.NE.AND.EX P2, PT, R145, RZ, PT, P2 ;  /* 0x000000ff9100720c */ /* 0x000ff60003f45320 */
[----:B------:R-:W-:Y:S02]  /*57e0*/  @!UPT UIADD3 URZ, UPT, UPT, URZ, URZ, URZ ;  /* 0x000000fffffff290 */ /* 0x000fe4000fffe0ff */
[----:B------:R-:W1:Y:S01]  /*57f0*/  @P2 LDC.64 R2, c[0x0][0x8a8] ;  /* 0x00022a00ff022b82 */ /* 0x000e620000000a00 */
[----:B------:R-:W-:Y:S04]  /*5800*/  @P2 IMAD R0, R146, UR36, RZ ;  /* 0x0000002492002c24 */ /* 0x000fe8000f8e02ff */
[----:B-1----:R-:W-:Y:S05]  /*5810*/  @P2 IMAD.WIDE R2, R0, 0x4, R2 ;  /* 0x0000000400022825 */ /* 0x002fea00078e0202 */
[----:B-----5:R1:W5:Y:S02]  /*5820*/  @P2 LDG.E R78, desc[UR40][R2.64] ;  /* 0x00000028024e2981 */ /* 0x020364000c1e1900 */
[----:B-1----:R-:W3:Y:S02]  /*5830*/  @!P2 LDC R78, c[0x0][0x8a0] ;  /* 0x00022800ff4eab82 */ /* 0x002ee40000000800 */
.L_x_101:
[----:B--2--5:R-:W-:Y:S01]  /*5840*/  @P0 FSETP.NEU.AND P4, PT, R81, RZ, PT ;  /* 0x000000ff5100020b */ /* 0x024fe20003f8d000 */
[----:B------:R-:W-:Y:S01]  /*5850*/  IMAD.U32 R0, RZ, RZ, UR4 ;  /* 0x00000004ff007e24 */ /* 0x000fe2000f8e00ff */
[----:B------:R-:W-:Y:S01]  /*5860*/  @P0 LOP3.LUT P2, RZ, R165, 0xff, RZ, 0xc0, !PT ;  /* 0x000000ffa5ff0812 */ /* 0x000fe2000784c0ff */
[----:B------:R-:W-:Y:S01]  /*5870*/  BSSY B1, `(.L_x_102) ;  /* 0x000003d000017945 */ /* 0x000fe20003800000 */
[----:B------:R-:W-:Y:S01]  /*5880*/  @P0 SEL R3, RZ, 0xffffffff, P4 ;  /* 0xffffffffff030807 */ /* 0x000fe20002000000 */
[C---:B------:R-:W-:Y:S01]  /*5890*/  IMAD R64, R76.reuse, 0x40, R79 ;  /* 0x000000404c407824 */ /* 0x040fe200078e024f */
[----:B------:R-:W-:Y:S02]  /*58a0*/  LEA R181, R76, UR43, 0x3 ;  /* 0x0000002b4cb57c11 */ /* 0x000fe4000f8e18ff */
[----:B------:R-:W-:Y:S02]  /*58b0*/  CS2R R86, SRZ ;  /* 0x0000000000567805 */ /* 0x000fe4000001ff00 */
[----:B------:R-:W-:Y:S02]  /*58c0*/  @P1 SEL R3, R0, R3, !P2 ;  /* 0x0000000300031207 */ /* 0x000fe40005000000 */
[----:B------:R-:W-:Y:S02]  /*58d0*/  CS2R R84, SRZ ;  /* 0x0000000000547805 */ /* 0x000fe4000001ff00 */
[----:B------:R-:W-:Y:S02]  /*58e0*/  SHF.L.U32 R2, R175, 0x1f, RZ ;  /* 0x0000001faf027819 */ /* 0x000fe400000006ff */
[----:B------:R-:W-:Y:S02]  /*58f0*/  CS2R R90, SRZ ;  /* 0x00000000005a7805 */ /* 0x000fe4000001ff00 */
[----:B------:R-:W-:Y:S02]  /*5900*/  @P0 LOP3.LUT R3, R3, 0x1, RZ, 0xc0, !PT ;  /* 0x0000000103030812 */ /* 0x000fe400078ec0ff */
[----:B------:R-:W-:Y:S02]  /*5910*/  CS2R R88, SRZ ;  /* 0x0000000000587805 */ /* 0x000fe4000001ff00 */
[----:B------:R-:W-:Y:S02]  /*5920*/  PLOP3.LUT P5, PT, PT, PT, PT, 0x8, 0x80 ;  /* 0x000000000080781c */ /* 0x000fe40003fae170 */
[----:B------:R-:W-:Y:S02]  /*5930*/  CS2R R98, SRZ ;  /* 0x0000000000627805 */ /* 0x000fe4000001ff00 */
[----:B------:R-:W-:Y:S02]  /*5940*/  ISETP.NE.U32.OR P1, PT, R3, 0x1, !P0 ;  /* 0x000000010300780c */ /* 0x000fe40004725470 */
[----:B------:R-:W-:Y:S02]  /*5950*/  CS2R R96, SRZ ;  /* 0x0000000000607805 */ /* 0x000fe4000001ff00 */
[----:B------:R-:W-:Y:S02]  /*5960*/  CS2R R94, SRZ ;  /* 0x00000000005e7805 */ /* 0x000fe4000001ff00 */
[----:B------:R-:W-:Y:S07]  /*5970*/  CS2R R92, SRZ ;  /* 0x00000000005c7805 */ /* 0x000fee000001ff00 */
[----:B------:R-:W-:Y:S04]  /*5980*/  @P1 SHF.L.U32 R4, R173, 0x1f, RZ ;  /* 0x0000001fad041819 */ /* 0x000fe800000006ff */
[----:B------:R-:W1:Y:S01]  /*5990*/  @P1 SYNCS.PHASECHK.TRANS64.TRYWAIT P0, [UR43+0x40], R4 ;  /* 0x00004004ff0015a7 */ /* 0x000e62000800112b */
[----:B------:R2:W4:Y:S01]  /*59a0*/  SYNCS.PHASECHK.TRANS64.TRYWAIT P4, [R181+URZ+0x80], R2 ;  /* 0x00008002b50075a7 */ /* 0x00052200080811ff */
[----:B-1----:R-:W-:Y:S01]  /*59b0*/  @P1 PLOP3.LUT P5, PT, P0, PT, PT, 0x8, 0x80 ;  /* 0x000000000080181c */ /* 0x002fe200007ae170 */
[----:B------:R-:W-:Y:S01]  /*59c0*/  @!UPT UIADD3 URZ, UPT, UPT, URZ, URZ, URZ ;  /* 0x000000fffffff290 */ /* 0x000fe2000fffe0ff */
[----:B--2-4-:R-:W-:Y:S11]  /*59d0*/  @!P1 BRA `(.L_x_103) ;  /* 0x0000000000989947 */ /* 0x014ff60003800000 */
[----:B------:R-:W-:Y:S01]  /*59e0*/  ISETP.NE.U32.AND P0, PT, RZ, UR38, PT ;  /* 0x00000026ff007c0c */ /* 0x000fe2000bf05070 */
[----:B------:R-:W-:Y:S01]  /*59f0*/  BSSY B0, `(.L_x_104) ;  /* 0x0000016000007945 */ /* 0x000fe20003800000 */
[----:B------:R-:W-:Y:S02]  /*5a00*/  FSETP.NEU.AND P2, PT, R81, RZ, PT ;  /* 0x000000ff5100720b */ /* 0x000fe40003f4d000 */
[----:B------:R-:W-:Y:S02]  /*5a10*/  CS2R R94, SRZ ;  /* 0x00000000005e7805 */ /* 0x000fe4000001ff00 */
[----:B------:R-:W-:Y:S02]  /*5a20*/  ISETP.NE.AND.EX P0, PT, RZ, UR39, PT, P0 ;  /* 0x00000027ff007c0c */ /* 0x000fe4000bf05300 */
[----:B------:R-:W-:Y:S02]  /*5a30*/  CS2R R92, SRZ ;  /* 0x00000000005c7805 */ /* 0x000fe4000001ff00 */
[----:B------:R-:W-:Y:S02]  /*5a40*/  LOP3.LUT P1, RZ, R165, 0xff, RZ, 0xc0, !PT ;  /* 0x000000ffa5ff7812 */ /* 0x000fe4000782c0ff */
[----:B------:R-:W-:Y:S02]  /*5a50*/  CS2R R98, SRZ ;  /* 0x0000000000627805 */ /* 0x000fe4000001ff00 */
[----:B------:R-:W-:Y:S02]  /*5a60*/  SEL R0, RZ, 0xffffffff, P2 ;  /* 0xffffffffff007807 */ /* 0x000fe40001000000 */
[----:B------:R-:W-:Y:S02]  /*5a70*/  CS2R R96, SRZ ;  /* 0x0000000000607805 */ /* 0x000fe4000001ff00 */
[----:B------:R-:W-:Y:S02]  /*5a80*/  SEL R3, RZ, 0xffffffff, P0 ;  /* 0xffffffffff037807 */ /* 0x000fe40000000000 */
[----:B------:R-:W-:Y:S02]  /*5a90*/  CS2R R90, SRZ ;  /* 0x00000000005a7805 */ /* 0x000fe4000001ff00 */
[----:B------:R-:W-:Y:S02]  /*5aa0*/  CS2R R88, SRZ ;  /* 0x0000000000587805 */ /* 0x000fe4000001ff00 */
[----:B------:R-:W-:Y:S02]  /*5ab0*/  CS2R R86, SRZ ;  /* 0x0000000000567805 */ /* 0x000fe4000001ff00 */
[----:B------:R-:W-:Y:S02]  /*5ac0*/  @P3 SEL R0, R3, R0, !P1 ;  /* 0x0000000003003207 */ /* 0x000fe40004800000 */
[----:B------:R-:W-:Y:S02]  /*5ad0*/  CS2R R84, SRZ ;  /* 0x0000000000547805 */ /* 0x000fe4000001ff00 */
[----:B------:R-:W-:Y:S04]  /*5ae0*/  LOP3.LUT R0, R0, 0x1, RZ, 0xc0, !PT ;  /* 0x0000000100007812 */ /* 0x000fe800078ec0ff */
[----:B------:R-:W-:Y:S01]  /*5af0*/  ISETP.NE.U32.AND P0, PT, R0, 0x1, PT ;  /* 0x000000010000780c */ /* 0x000fe20003f05070 */
[----:B------:R-:W-:Y:S01]  /*5b00*/  @!UPT UIADD3 URZ, UPT, UPT, URZ, URZ, URZ ;  /* 0x000000fffffff290 */ /* 0x000fe2000fffe0ff */
[----:B------:R-:W-:Y:S11]  /*5b10*/  @!P5 BRA `(.L_x_105) ;  /* 0x00000000000cd947 */ /* 0x000ff60003800000 */
[----:B------:R-:W-:Y:S04]  /*5b20*/  SHF.L.U32 R3, R173, 0x1f, RZ ;  /* 0x0000001fad037819 */ /* 0x000fe800000006ff */
[----:B------:R-:W1:Y:S02]  /*5b30*/  SYNCS.PHASECHK.TRANS64.TRYWAIT P1, [UR43+0x40], R3 ;  /* 0x00004003ff0075a7 */ /* 0x000e64000802112b */
[----:B-1----:R-:W-:Y:S05]  /*5b40*/  @!P1 BRA `(.L_x_106) ;  /* 0x0000001c00ac9947 */ /* 0x002fea0003800000 */
.L_x_105:
[----:B------:R-:W-:Y:S05]  /*5b50*/  BSYNC B0 ;  /* 0x0000000000007941 */ /* 0x000fea0003800000 */
.L_x_104:
[----:B------:R2:W4:Y:S01]  /*5b60*/  @P0 LDS.128 R92, [R168+UR43+0x200] ;  /* 0x0002002ba85c0984 */ /* 0x0005220008000c00 */
[----:B------:R-:W-:Y:S01]  /*5b70*/  UIADD3 UR4, UPT, UPT, UR43, 0x48, URZ ;  /* 0x000000482b047890 */ /* 0x000fe2000fffe0ff */
[----:B------:R-:W-:Y:S02]  /*5b80*/  LOP3.LUT R173, R173, 0x1, RZ, 0x3c, !PT ;  /* 0x00000001adad7812 */ /* 0x000fe400078e3cff */
[----:B------:R2:W1:Y:S01]  /*5b90*/  @P0 LDS.128 R96, [R178+0x10] ;  /* 0x00001000b2600984 */ /* 0x0004620000000c00 */
[----:B------:R-:W-:Y:S03]  /*5ba0*/  UPRMT UR4, UR37, 0x654, UR4 ;  /* 0x0000065425047896 */ /* 0x000fe60008000004 */
[----:B------:R2:W1:Y:S04]  /*5bb0*/  @P0 LDS.128 R88, [R177+0x20] ;  /* 0x00002000b1580984 */ /* 0x0004680000000c00 */
[----:B------:R2:W1:Y:S01]  /*5bc0*/  @P0 LDS.128 R84, [R176+0x30] ;  /* 0x00003000b0540984 */ /* 0x0004620000000c00 */
[----:B------:R-:W-:Y:S01]  /*5bd0*/  @!PT LDS RZ, [RZ] ;  /* 0x00000000fffff984 */ /* 0x000fe20000000800 */
[----:B------:R-:W-:Y:S01]  /*5be0*/  @!PT LDS RZ, [RZ] ;  /* 0x00000000fffff984 */ /* 0x000fe20000000800 */
[----:B------:R-:W-:Y:S01]  /*5bf0*/  @!PT LDS RZ, [RZ] ;  /* 0x00000000fffff984 */ /* 0x000fe20000000800 */
[----:B------:R-:W-:Y:S01]  /*5c00*/  @!PT LDS RZ, [RZ] ;  /* 0x00000000fffff984 */ /* 0x000fe20000000800 */
[----:B------:R5:W-:Y:S06]  /*5c10*/  MEMBAR.ALL.CTA ;  /* 0x0000000000007992 */ /* 0x000bec0000008000 */
[----:B-----5:R-:W5:Y:S02]  /*5c20*/  FENCE.VIEW.ASYNC.S ;  /* 0x00000000000073c6 */ /* 0x020f640000000000 */
[----:B-----5:R-:W-:Y:S01]  /*5c30*/  SYNCS.ARRIVE.TRANS64.RED.A1T0 RZ, [UR4], RZ ;  /* 0x000000ffffff79a7 */ /* 0x020fe20008100404 */
.L_x_103:
[----:B------:R-:W-:Y:S05]  /*5c40*/  BSYNC B1 ;  /* 0x0000000000017941 */ /* 0x000fea0003800000 */
.L_x_102:
[----:B-1----:R-:W-:Y:S04]  /*5c50*/  SHF.R.U32.HI R0, RZ, 0x15, R64 ;  /* 0x00000015ff007819 */ /* 0x002fe80000011640 */
[----:B------:R-:W-:Y:S01]  /*5c60*/  LOP3.LUT P0, RZ, R0, 0x3, R169, 0x48, !PT ;  /* 0x0000000300ff7812 */ /* 0x000fe200078048a9 */
[----:B------:R-:W-:Y:S01]  /*5c70*/  @!UPT UIADD3 URZ, UPT, UPT, URZ, URZ, URZ ;  /* 0x000000fffffff290 */ /* 0x000fe2000fffe0ff */
[----:B------:R-:W-:Y:S11]  /*5c80*/  @P4 BRA `(.L_x_107) ;  /* 0x0000000000084947 */ /* 0x000ff60003800000 */
[----:B------:R-:W1:Y:S02]  /*5c90*/  SYNCS.PHASECHK.TRANS64.TRYWAIT P1, [R181+URZ+0x80], R2 ;  /* 0x00008002b50075a7 */ /* 0x000e6400080211ff */
[----:B-1----:R-:W-:Y:S05]  /*5ca0*/  @!P1 BRA `(.L_x_108) ;  /* 0x0000001c006c9947 */ /* 0x002fea0003800000 */
.L_x_107:
[----:B------:R-:W-:Y:S05]  /*5cb0*/  @!P0 BRA `(.L_x_109) ;  /* 0x0000000000408947 */ /* 0x000fea0003800000 */
[----:B------:R-:W1:Y:S01]  /*5cc0*/  LDCU.64 UR8, c[0x4][0x70] ;  /* 0x01000e00ff0877ac */ /* 0x000e620008000a00 */
[----:B------:R-:W-:Y:S01]  /*5cd0*/  MOV R3, 0x0 ;  /* 0x0000000000037802 */ /* 0x000fe20000000f00 */
[----:B------:R-:W-:Y:S02]  /*5ce0*/  HFMA2 R12, -RZ, RZ, 0, 5.9604644775390625e-08 ;  /* 0x00000001ff0c7431 */ /* 0x000fe400000001ff */
[----:B------:R-:W-:Y:S02]  /*5cf0*/  IMAD.MOV.U32 R8, RZ, RZ, 0x192 ;  /* 0x00000192ff087424 */ /* 0x000fe400078e00ff */
[----:B------:R-:W-:Y:S01]  /*5d00*/  IMAD.MOV.U32 R13, RZ, RZ, RZ ;  /* 0x000000ffff0d7224 */ /* 0x000fe200078e00ff */
[----:B------:R-:W5:Y:S01]  /*5d10*/  LDCU.64 UR6, c[0x4][0x78] ;  /* 0x01000f00ff0677ac */ /* 0x000f620008000a00 */
[----:B------:R-:W2:Y:S01]  /*5d20*/  LDC.64 R2, c[0x4][R3] ;  /* 0x0100000003027b82 */ /* 0x000ea20000000a00 */
[----:B------:R-:W3:Y:S01]  /*5d30*/  LDCU.64 UR4, c[0x4][0x10] ;  /* 0x01000200ff0477ac */ /* 0x000ee20008000a00 */
[----:B-1----:R-:W-:Y:S01]  /*5d40*/  MOV R5, UR9 ;  /* 0x0000000900057c02 */ /* 0x002fe20008000f00 */
[----:B------:R-:W-:Y:S01]  /*5d50*/  IMAD.U32 R4, RZ, RZ, UR8 ;  /* 0x00000008ff047e24 */ /* 0x000fe2000f8e00ff */
[----:B-----5:R-:W-:Y:S01]  /*5d60*/  MOV R7, UR7 ;  /* 0x0000000700077c02 */ /* 0x020fe20008000f00 */
[----:B------:R-:W-:Y:S01]  /*5d70*/  IMAD.U32 R6, RZ, RZ, UR6 ;  /* 0x00000006ff067e24 */ /* 0x000fe2000f8e00ff */
[----:B---3--:R-:W-:Y:S01]  /*5d80*/  MOV R11, UR5 ;  /* 0x00000005000b7c02 */ /* 0x008fe20008000f00 */
[----:B------:R-:W-:Y:S02]  /*5d90*/  IMAD.U32 R10, RZ, RZ, UR4 ;  /* 0x00000004ff0a7e24 */ /* 0x000fe4000f8e00ff */
[----:B------:R-:W-:Y:S07]  /*5da0*/  LEPC R20, `(.L_x_109) ;  /* 0x000000001014794e */ /* 0x000fee0000000000 */
[----:B--2-4-:R-:W-:Y:S05]  /*5db0*/  CALL.ABS.NOINC R2 ;  /* 0x0000000002007343 */ /* 0x014fea0003c00000 */
.L_x_109:
[----:B------:R-:W-:Y:S01]  /*5dc0*/  LOP3.LUT P0, RZ, R166, 0x60, RZ, 0xc0, !PT ;  /* 0x00000060a6ff7812 */ /* 0x000fe2000780c0ff */
[----:B------:R-:W-:Y:S05]  /*5dd0*/  WARPSYNC.ALL ;  /* 0x0000000000007948 */ /* 0x000fea0003800000 */
[----:B------:R-:W-:Y:S01]  /*5de0*/  R2UR UR4, R64 ;  /* 0x00000000400472ca */ /* 0x000fe200000e0000 */
[----:B------:R-:W-:Y:S01]  /*5df0*/  BSSY.RECONVERGENT B0, `(.L_x_110) ;  /* 0x0000120000007945 */ /* 0x000fe20003800200 */
[-C--:B----4-:R-:W-:Y:S02]  /*5e00*/  F2FP.F16.E5M2.UNPACK_B R82, R92.reuse ;  /* 0x0000005cff52723e */ /* 0x090fe400020004ff */
[----:B------:R-:W-:Y:S02]  /*5e10*/  F2FP.F16.E5M2.UNPACK_B R109, R92.H1 ;  /* 0x0000005cff6d723e */ /* 0x000fe400030004ff */
[-C--:B------:R-:W-:Y:S01]  /*5e20*/  F2FP.F16.E5M2.UNPACK_B R107, R93.reuse ;  /* 0x0000005dff6b723e */ /* 0x080fe200020004ff */
[--C-:B------:R-:W-:Y:S01]  /*5e30*/  HADD2.F32 R80, -RZ, R82.reuse.H0_H0 ;  /* 0x20000052ff507230 */ /* 0x100fe20000004100 */
[----:B------:R-:W-:Y:S01]  /*5e40*/  F2FP.F16.E5M2.UNPACK_B R105, R93.H1 ;  /* 0x0000005dff69723e */ /* 0x000fe200030004ff */
[----:B------:R-:W-:Y:S01]  /*5e50*/  HADD2.F32 R82, -RZ, R82.H1_H1 ;  /* 0x30000052ff527230 */ /* 0x000fe20000004100 */
[-C--:B------:R-:W-:Y:S01]  /*5e60*/  F2FP.F16.E5M2.UNPACK_B R130, R84.reuse ;  /* 0x00000054ff82723e */ /* 0x080fe200020004ff */
[--C-:B------:R-:W-:Y:S01]  /*5e70*/  HADD2.F32 R83, -RZ, R109.reuse.H0_H0 ;  /* 0x2000006dff537230 */ /* 0x100fe20000004100 */
[----:B------:R-:W-:Y:S01]  /*5e80*/  F2FP.F16.E5M2.UNPACK_B R132, R84.H1 ;  /* 0x00000054ff84723e */ /* 0x000fe200030004ff */
[----:B------:R-:W1:Y:S01]  /*5e90*/  LDTM.x64 R4, tmem[UR4] ;  /* 0x00000004000479ee */ /* 0x000e620008340000 */
[----:B------:R-:W-:Y:S01]  /*5ea0*/  NOP ;  /* 0x0000000000007918 */ /* 0x000fe20000000000 */
[----:B------:R-:W-:Y:S01]  /*5eb0*/  IADD3 R181, PT, PT, R181, 0xa0, RZ ;  /* 0x000000a0b5b57810 */ /* 0x000fe20007ffe0ff */
[--C-:B------:R-:W-:Y:S01]  /*5ec0*/  HADD2.F32 R129, -RZ, R130.reuse.H0_H0 ;  /* 0x20000082ff817230 */ /* 0x100fe20000004100 */
[----:B------:R-:W-:Y:S01]  /*5ed0*/  F2FP.F16.E5M2.UNPACK_B R93, R94 ;  /* 0x0000005eff5d723e */ /* 0x000fe200020004ff */
[----:B------:R-:W-:Y:S01]  /*5ee0*/  HADD2.F32 R130, -RZ, R130.H1_H1 ;  /* 0x30000082ff827230 */ /* 0x000fe20000004100 */
[----:B------:R-:W-:Y:S01]  /*5ef0*/  LOP3.LUT R181, R181, 0xfefffff8, RZ, 0xc0, !PT ;  /* 0xfefffff8b5b57812 */ /* 0x000fe200078ec0ff */
[----:B------:R-:W-:Y:S01]  /*5f00*/  HADD2.F32 R84, -RZ, R109.H1_H1 ;  /* 0x3000006dff547230 */ /* 0x000fe20000004100 */
[-C--:B------:R-:W-:Y:S01]  /*5f10*/  F2FP.F16.E5M2.UNPACK_B R134, R85.reuse ;  /* 0x00000055ff86723e */ /* 0x080fe200020004ff */
[----:B------:R-:W-:Y:S01]  /*5f20*/  HADD2.F32 R131, -RZ, R132.H0_H0 ;  /* 0x20000084ff837230 */ /* 0x000fe20000004100 */
[----:B-1----:R1:W-:Y:S01]  /*5f30*/  SYNCS.ARRIVE.TRANS64.RED.A1T0 RZ, [R181+URZ], RZ ;  /* 0x000000ffb5ff79a7 */ /* 0x0023e200081004ff */
[----:B------:R-:W-:Y:S01]  /*5f40*/  F2FP.F16.E5M2.UNPACK_B R136, R85.H1 ;  /* 0x00000055ff88723e */ /* 0x000fe200030004ff */
[--C-:B------:R-:W-:Y:S01]  /*5f50*/  HADD2.F32 R85, -RZ, R107.reuse.H0_H0 ;  /* 0x2000006bff557230 */ /* 0x100fe20000004100 */
[-C--:B------:R-:W-:Y:S01]  /*5f60*/  F2FP.F16.E5M2.UNPACK_B R138, R86.reuse ;  /* 0x00000056ff8a723e */ /* 0x080fe200020004ff */
[--C-:B------:R-:W-:Y:S01]  /*5f70*/  HADD2.F32 R133, -RZ, R134.reuse.H0_H0 ;  /* 0x20000086ff857230 */ /* 0x100fe20000004100 */
[----:B------:R-:W-:Y:S01]  /*5f80*/  F2FP.F16.E5M2.UNPACK_B R140, R86.H1 ;  /* 0x00000056ff8c723e */ /* 0x000fe200030004ff */
[----:B------:R-:W-:Y:S01]  /*5f90*/  HADD2.F32 R86, -RZ, R107.H1_H1 ;  /* 0x3000006bff567230 */ /* 0x000fe20000004100 */
[----:B------:R-:W-:Y:S01]  /*5fa0*/  F2FP.F16.E5M2.UNPACK_B R142, R87 ;  /* 0x00000057ff8e723e */ /* 0x000fe200020004ff */
[----:B------:R-:W-:Y:S01]  /*5fb0*/  HADD2.F32 R134, -RZ, R134.H1_H1 ;  /* 0x30000086ff867230 */ /* 0x000fe20000004100 */
[----:B------:R-:W-:Y:S01]  /*5fc0*/  F2FP.F16.E5M2.UNPACK_B R114, R88 ;  /* 0x00000058ff72723e */ /* 0x000fe200020004ff */
[--C-:B------:R-:W-:Y:S01]  /*5fd0*/  HADD2.F32 R137, -RZ, R138.reuse.H0_H0 ;  /* 0x2000008aff897230 */ /* 0x100fe20000004100 */
[-C--:B------:R-:W-:Y:S01]  /*5fe0*/  F2FP.F16.E5M2.UNPACK_B R118, R89.reuse ;  /* 0x00000059ff76723e */ /* 0x080fe200020004ff */
[----:B------:R-:W-:Y:S01]  /*5ff0*/  HADD2.F32 R138, -RZ, R138.H1_H1 ;  /* 0x3000008aff8a7230 */ /* 0x000fe20000004100 */
[----:B------:R-:W-:Y:S01]  /*6000*/  F2FP.F16.E5M2.UNPACK_B R120, R89.H1 ;  /* 0x00000059ff78723e */ /* 0x000fe200030004ff */
[C---:B---3--:R-:W-:Y:S01]  /*6010*/  FMUL R4, R78.reuse, R4 ;  /* 0x000000044e047220 */ /* 0x048fe20000400000 */
[C---:B------:R-:W-:Y:S01]  /*6020*/  FMUL R5, R78.reuse, R5 ;  /* 0x000000054e057220 */ /* 0x040fe20000400000 */
[C---:B------:R-:W-:Y:S01]  /*6030*/  FMUL R8, R78.reuse, R8 ;  /* 0x000000084e087220 */ /* 0x040fe20000400000 */
[C---:B------:R-:W-:Y:S01]  /*6040*/  FMUL R9, R78.reuse, R9 ;  /* 0x000000094e097220 */ /* 0x040fe20000400000 */
[C---:B------:R-:W-:Y:S01]  /*6050*/  FFMA R4, R81.reuse, R80, R4 ;  /* 0x0000005051047223 */ /* 0x040fe20000000004 */
[C---:B------:R-:W-:Y:S01]  /*6060*/  FFMA R5, R81.reuse, R82, R5 ;  /* 0x0000005251057223 */ /* 0x040fe20000000005 */
[----:B------:R-:W-:Y:S02]  /*6070*/  HADD2.F32 R89, -RZ, R93.H0_H0 ;  /* 0x2000005dff597230 */ /* 0x000fe40000004100 */
[C---:B------:R-:W-:Y:S01]  /*6080*/  FMUL R12, R78.reuse, R12 ;  /* 0x0000000c4e0c7220 */ /* 0x040fe20000400000 */
        /* <DEDUP_REMOVED lines=11> */
[--C-:B------:R-:W-:Y:S02]  /*6140*/  HADD2.F32 R113, -RZ, R114.reuse.H0_H0 ;  /* 0x20000072ff717230 */ /* 0x100fe40000004100 */
[C---:B------:R-:W-:Y:S01]  /*6150*/  FMUL R32, R78.reuse, R36 ;  /* 0x000000244e207220 */ /* 0x040fe20000400000 */
[----:B------:R-:W-:Y:S02]  /*6160*/  HADD2.F32 R114, -RZ, R114.H1_H1 ;  /* 0x30000072ff727230 */ /* 0x000fe40000004100 */
[C---:B------:R-:W-:Y:S01]  /*6170*/  FMUL R33, R78.reuse, R37 ;  /* 0x000000254e217220 */ /* 0x040fe20000400000 */
[--C-:B------:R-:W-:Y:S02]  /*6180*/  HADD2.F32 R117, -RZ, R118.reuse.H0_H0 ;  /* 0x20000076ff757230 */ /* 0x100fe40000004100 */
[C---:B------:R-:W-:Y:S01]  /*6190*/  FMUL R36, R78.reuse, R40 ;  /* 0x000000284e247220 */ /* 0x040fe20000400000 */
[----:B------:R-:W-:Y:S02]  /*61a0*/  HADD2.F32 R118, -RZ, R118.H1_H1 ;  /* 0x30000076ff767230 */ /* 0x000fe40000004100 */
        /* <DEDUP_REMOVED lines=8> */
[----:B------:R-:W-:Y:S01]  /*6230*/  F2FP.F16.E5M2.UNPACK_B R92, R94.H1 ;  /* 0x0000005eff5c723e */ /* 0x000fe200030004ff */
[C---:B------:R-:W-:Y:S01]  /*6240*/  FMUL R53, R78.reuse, R57 ;  /* 0x000000394e357220 */ /* 0x040fe20000400000 */
[C---:B------:R-:W-:Y:S01]  /*6250*/  FMUL R56, R78.reuse, R60 ;  /* 0x0000003c4e387220 */ /* 0x040fe20000400000 */
[----:B------:R-:W-:Y:S01]  /*6260*/  F2FP.F16.E5M2.UNPACK_B R141, R87.H1 ;  /* 0x00000057ff8d723e */ /* 0x000fe200030004ff */
[C---:B------:R-:W-:Y:S01]  /*6270*/  FMUL R57, R78.reuse, R61 ;  /* 0x0000003d4e397220 */ /* 0x040fe20000400000 */
[----:B------:R-:W-:Y:S02]  /*6280*/  HADD2.F32 R80, -RZ, R142.H1_H1 ;  /* 0x3000008eff507230 */ /* 0x000fe40000004100 */
[C---:B------:R-:W-:Y:S01]  /*6290*/  FMUL R60, R78.reuse, R64 ;  /* 0x000000404e3c7220 */ /* 0x040fe20000400000 */
[----:B------:R-:W-:Y:S01]  /*62a0*/  F2FP.F16.E5M2.UNPACK_B R116, R88.H1 ;  /* 0x00000058ff74723e */ /* 0x000fe200030004ff */
[C---:B------:R-:W-:Y:S01]  /*62b0*/  FMUL R61, R78.reuse, R65 ;  /* 0x000000414e3d7220 */ /* 0x040fe20000400000 */
[C---:B------:R-:W-:Y:S01]  /*62c0*/  FMUL R6, R78.reuse, R6 ;  /* 0x000000064e067220 */ /* 0x040fe20000400000 */
[----:B------:R-:W-:Y:S01]  /*62d0*/  F2FP.F16.E5M2.UNPACK_B R94, R95 ;  /* 0x0000005fff5e723e */ /* 0x000fe200020004ff */
[C---:B------:R-:W-:Y:S01]  /*62e0*/  FMUL R7, R78.reuse, R7 ;  /* 0x000000074e077220 */ /* 0x040fe20000400000 */
[----:B------:R-:W-:Y:S02]  /*62f0*/  HADD2.F32 R87, -RZ, R105.H0_H0 ;  /* 0x20000069ff577230 */ /* 0x000fe40000004100 */
[C---:B------:R-:W-:Y:S01]  /*6300*/  FFMA R6, R81.reuse, R83, R6 ;  /* 0x0000005351067223 */ /* 0x040fe20000000006 */
[----:B------:R-:W-:Y:S01]  /*6310*/  F2FP.F16.E5M2.UNPACK_B R122, R90 ;  /* 0x0000005aff7a723e */ /* 0x000fe200020004ff */
[C---:B------:R-:W-:Y:S01]  /*6320*/  FFMA R7, R81.reuse, R84, R7 ;  /* 0x0000005451077223 */ /* 0x040fe20000000007 */
[C---:B------:R-:W-:Y:S01]  /*6330*/  FFMA R8, R81.reuse, R85, R8 ;  /* 0x0000005551087223 */ /* 0x040fe20000000008 */
[----:B------:R-:W-:Y:S01]  /*6340*/  F2FP.F16.E5M2.UNPACK_B R124, R90.H1 ;  /* 0x0000005aff7c723e */ /* 0x000fe200030004ff */
[----:B------:R-:W-:Y:S01]  /*6350*/  FFMA R9, R81, R86, R9 ;  /* 0x0000005651097223 */ /* 0x000fe20000000009 */
[----:B------:R-:W-:Y:S01]  /*6360*/  HADD2.F32 R90, -RZ, R93.H1_H1 ;  /* 0x3000005dff5a7230 */ /* 0x000fe20000004100 */
[----:B------:R-:W-:Y:S01]  /*6370*/  F2FP.SATFINITE.E5M2.F32.PACK_AB_MERGE_C R156, R7, R6, RZ ;  /* 0x00000006079c723e */ /* 0x000fe200048060ff */
[----:B------:R-:W-:Y:S02]  /*6380*/  HADD2.F32 R93, -RZ, R94.H0_H0 ;  /* 0x2000005eff5d7230 */ /* 0x000fe40000004100 */
[C---:B------:R-:W-:Y:S01]  /*6390*/  FMUL R10, R78.reuse, R10 ;  /* 0x0000000a4e0a7220 */ /* 0x040fe20000400000 */
[----:B------:R-:W-:Y:S01]  /*63a0*/  HADD2.F32 R88, -RZ, R105.H1_H1 ;  /* 0x30000069ff587230 */ /* 0x000fe20000004100 */
[----:B------:R-:W-:Y:S01]  /*63b0*/  F2FP.SATFINITE.E5M2.F32.PACK_AB_MERGE_C R156, R5, R4, R156 ;  /* 0x00000004059c723e */ /* 0x000fe2000480609c */
[--C-:B------:R-:W-:Y:S02]  /*63c0*/  HADD2.F32 R121, -RZ, R122.reuse.H0_H0 ;  /* 0x2000007aff797230 */ /* 0x100fe40000004100 */
[C---:B------:R-:W-:Y:S01]  /*63d0*/  FFMA R10, R81.reuse, R87, R10 ;  /* 0x00000057510a7223 */ /* 0x040fe2000000000a */
[----:B------:R-:W-:Y:S02]  /*63e0*/  HADD2.F32 R122, -RZ, R122.H1_H1 ;  /* 0x3000007aff7a7230 */ /* 0x000fe40000004100 */
[C---:B------:R-:W-:Y:S01]  /*63f0*/  FMUL R11, R78.reuse, R11 ;  /* 0x0000000b4e0b7220 */ /* 0x040fe20000400000 */
[----:B------:R-:W-:Y:S01]  /*6400*/  F2FP.F16.E5M2.UNPACK_B R103, R95.H1 ;  /* 0x0000005fff67723e */ /* 0x000fe200030004ff */
[----:B------:R-:W-:Y:S01]  /*6410*/  HADD2.F32 R95, -RZ, R94.H1_H1 ;  /* 0x3000005eff5f7230 */ /* 0x000fe20000004100 */
[-C--:B------:R-:W-:Y:S01]  /*6420*/  F2FP.F16.E5M2.UNPACK_B R126, R91.reuse ;  /* 0x0000005bff7e723e */ /* 0x080fe200020004ff */
[C---:B------:R-:W-:Y:S01]  /*6430*/  FFMA R11, R81.reuse, R88, R11 ;  /* 0x00000058510b7223 */ /* 0x040fe2000000000b */
[----:B------:R-:W-:Y:S01]  /*6440*/  F2FP.F16.E5M2.UNPACK_B R128, R91.H1 ;  /* 0x0000005bff80723e */ /* 0x000fe200030004ff */
[----:B------:R-:W-:Y:S02]  /*6450*/  HADD2.F32 R91, -RZ, R92.H0_H0 ;  /* 0x2000005cff5b7230 */ /* 0x000fe40000004100 */
[C---:B------:R-:W-:Y:S01]  /*6460*/  FFMA R12, R81.reuse, R89, R12 ;  /* 0x00000059510c7223 */ /* 0x040fe2000000000c */
[----:B------:R-:W-:Y:S01]  /*6470*/  FFMA R13, R81, R90, R13 ;  /* 0x0000005a510d7223 */ /* 0x000fe2000000000d */
[----:B------:R-:W-:Y:S01]  /*6480*/  F2FP.SATFINITE.E5M2.F32.PACK_AB_MERGE_C R157, R11, R10, RZ ;  /* 0x0000000a0b9d723e */ /* 0x000fe200048060ff */
[--C-:B------:R-:W-:Y:S01]  /*6490*/  HADD2.F32 R125, -RZ, R126.reuse.H0_H0 ;  /* 0x2000007eff7d7230 */ /* 0x100fe20000004100 */
[----:B------:R-:W-:Y:S01]  /*64a0*/  F2FP.F16.E5M2.UNPACK_B R101, R96 ;  /* 0x00000060ff65723e */ /* 0x000fe200020004ff */
[----:B------:R-:W-:Y:S01]  /*64b0*/  HADD2.F32 R126, -RZ, R126.H1_H1 ;  /* 0x3000007eff7e7230 */ /* 0x000fe20000004100 */
[----:B------:R-:W-:Y:S01]  /*64c0*/  F2FP.SATFINITE.E5M2.F32.PACK_AB_MERGE_C R157, R9, R8, R157 ;  /* 0x00000008099d723e */ /* 0x000fe2000480609d */
[----:B------:R-:W-:Y:S02]  /*64d0*/  HADD2.F32 R83, -RZ, R142.H0_H0 ;  /* 0x2000008eff537230 */ /* 0x000fe40000004100 */
[C---:B------:R-:W-:Y:S01]  /*64e0*/  FMUL R14, R78.reuse, R14 ;  /* 0x0000000e4e0e7220 */ /* 0x040fe20000400000 */
[----:B------:R-:W-:Y:S02]  /*64f0*/  HADD2.F32 R92, -RZ, R92.H1_H1 ;  /* 0x3000005cff5c7230 */ /* 0x000fe40000004100 */
[C---:B------:R-:W-:Y:S01]  /*6500*/  FMUL R15, R78.reuse, R15 ;  /* 0x0000000f4e0f7220 */ /* 0x040fe20000400000 */
[----:B------:R-:W-:Y:S01]  /*6510*/  F2FP.F16.E5M2.UNPACK_B R100, R96.H1 ;  /* 0x00000060ff64723e */ /* 0x000fe200030004ff */
[--C-:B------:R-:W-:Y:S02]  /*6520*/  HADD2.F32 R94, -RZ, R103.reuse.H0_H0 ;  /* 0x20000067ff5e7230 */ /* 0x100fe40000004100 */
[C---:B------:R-:W-:Y:S01]  /*6530*/  FFMA R14, R81.reuse, R91, R14 ;  /* 0x0000005b510e7223 */ /* 0x040fe2000000000e */
[C---:B------:R-:W-:Y:S01]  /*6540*/  FFMA R15, R81.reuse, R92, R15 ;  /* 0x0000005c510f7223 */ /* 0x040fe2000000000f */
[C---:B------:R-:W-:Y:S01]  /*6550*/  FFMA R0, R81.reuse, R93, R0 ;  /* 0x0000005d51007223 */ /* 0x040fe20000000000 */
[----:B------:R-:W-:Y:S01]  /*6560*/  FFMA R2, R81, R95, R2 ;  /* 0x0000005f51027223 */ /* 0x000fe20000000002 */
[-C--:B------:R-:W-:Y:S01]  /*6570*/  F2FP.F16.E5M2.UNPACK_B R102, R97.reuse ;  /* 0x00000061ff66723e */ /* 0x080fe200020004ff */
[----:B------:R-:W-:Y:S01]  /*6580*/  HADD2.F32 R96, -RZ, R103.H1_H1 ;  /* 0x30000067ff607230 */ /* 0x000fe20000004100 */
[----:B------:R-:W-:Y:S01]  /*6590*/  F2FP.SATFINITE.E5M2.F32.PACK_AB_MERGE_C R158, R15, R14, RZ ;  /* 0x0000000e0f9e723e */ /* 0x000fe200048060ff */
[C---:B------:R-:W-:Y:S01]  /*65a0*/  FMUL R3, R78.reuse, R18 ;  /* 0x000000124e037220 */ /* 0x040fe20000400000 */
[----:B------:R-:W-:Y:S01]  /*65b0*/  F2FP.F16.E5M2.UNPACK_B R104, R97.H1 ;  /* 0x00000061ff68723e */ /* 0x000fe200030004ff */
[--C-:B------:R-:W-:Y:S01]  /*65c0*/  HADD2.F32 R97, -RZ, R101.reuse.H0_H0 ;  /* 0x20000065ff617230 */ /* 0x100fe20000004100 */
[----:B------:R-:W-:Y:S01]  /*65d0*/  F2FP.SATFINITE.E5M2.F32.PACK_AB_MERGE_C R158, R13, R12, R158 ;  /* 0x0000000c0d9e723e */ /* 0x000fe2000480609e */
[C---:B------:R-:W-:Y:S01]  /*65e0*/  FFMA R3, R81.reuse, R94, R3 ;  /* 0x0000005e51037223 */ /* 0x040fe20000000003 */
[-C--:B------:R-:W-:Y:S01]  /*65f0*/  F2FP.F16.E5M2.UNPACK_B R106, R98.reuse ;  /* 0x00000062ff6a723e */ /* 0x080fe200020004ff */
[C---:B------:R-:W-:Y:S01]  /*6600*/  FMUL R19, R78.reuse, R19 ;  /* 0x000000134e137220 */ /* 0x040fe20000400000 */
[----:B------:R-:W-:Y:S01]  /*6610*/  F2FP.F16.E5M2.UNPACK_B R108, R98.H1 ;  /* 0x00000062ff6c723e */ /* 0x000fe200030004ff */
[----:B------:R-:W-:Y:S01]  /*6620*/  HADD2.F32 R98, -RZ, R101.H1_H1 ;  /* 0x30000065ff627230 */ /* 0x000fe20000004100 */
[-C--:B------:R-:W-:Y:S01]  /*6630*/  F2FP.F16.E5M2.UNPACK_B R110, R99.reuse ;  /* 0x00000063ff6e723e */ /* 0x080fe200020004ff */
[----:B------:R-:W-:Y:S01]  /*6640*/  HADD2.F32 R101, -RZ, R102.H0_H0 ;  /* 0x20000066ff657230 */ /* 0x000fe20000004100 */
[----:B------:R-:W-:Y:S01]  /*6650*/  F2FP.F16.E5M2.UNPACK_B R112, R99.H1 ;  /* 0x00000063ff70723e */ /* 0x000fe200030004ff */
[----:B------:R-:W-:Y:S02]  /*6660*/  HADD2.F32 R99, -RZ, R100.H0_H0 ;  /* 0x20000064ff637230 */ /* 0x000fe40000004100 */
[C---:B------:R-:W-:Y:S01]  /*6670*/  FFMA R19, R81.reuse, R96, R19 ;  /* 0x0000006051137223 */ /* 0x040fe20000000013 */
[C---:B------:R-:W-:Y:S01]  /*6680*/  FFMA R16, R81.reuse, R97, R16 ;  /* 0x0000006151107223 */ /* 0x040fe20000000010 */
[----:B------:R-:W-:Y:S01]  /*6690*/  FFMA R17, R81, R98, R17 ;  /* 0x0000006251117223 */ /* 0x000fe20000000011 */
[----:B------:R-:W-:Y:S02]  /*66a0*/  HADD2.F32 R102, -RZ, R102.H1_H1 ;  /* 0x30000066ff667230 */ /* 0x000fe40000004100 */
[----:B------:R-:W-:Y:S01]  /*66b0*/  FMUL R18, R78, R22 ;  /* 0x000000164e127220 */ /* 0x000fe20000400000 */
[----:B------:R-:W-:Y:S01]  /*66c0*/  HADD2.F32 R100, -RZ, R100.H1_H1 ;  /* 0x30000064ff647230 */ /* 0x000fe20000004100 */
[----:B------:R-:W-:Y:S01]  /*66d0*/  F2FP.SATFINITE.E5M2.F32.PACK_AB_MERGE_C R159, R19, R3, RZ ;  /* 0x00000003139f723e */ /* 0x000fe200048060ff */
[--C-:B------:R-:W-:Y:S02]  /*66e0*/  HADD2.F32 R105, -RZ, R106.reuse.H0_H0 ;  /* 0x2000006aff697230 */ /* 0x100fe40000004100 */
[C---:B------:R-:W-:Y:S01]  /*66f0*/  FFMA R18, R81.reuse, R99, R18 ;  /* 0x0000006351127223 */ /* 0x040fe20000000012 */
[----:B------:R-:W-:Y:S01]  /*6700*/  HADD2.F32 R106, -RZ, R106.H1_H1 ;  /* 0x3000006aff6a7230 */ /* 0x000fe20000004100 */
[----:B------:R-:W-:Y:S01]  /*6710*/  F2FP.SATFINITE.E5M2.F32.PACK_AB_MERGE_C R159, R2, R0, R159 ;  /* 0x00000000029f723e */ /* 0x000fe2000480609f */
[----:B------:R-:W-:Y:S02]  /*6720*/  HADD2.F32 R109, -RZ, R110.H0_H0 ;  /* 0x2000006eff6d7230 */ /* 0x000fe40000004100 */
[C---:B------:R-:W-:Y:S01]  /*6730*/  FMUL R23, R78.reuse, R23 ;  /* 0x000000174e177220 */ /* 0x040fe20000400000 */
[--C-:B------:R-:W-:Y:S02]  /*6740*/  HADD2.F32 R103, -RZ, R104.reuse.H0_H0 ;  /* 0x20000068ff677230 */ /* 0x100fe40000004100 */
[C---:B------:R-:W-:Y:S01]  /*6750*/  FMUL R22, R78.reuse, R26 ;  /* 0x0000001a4e167220 */ /* 0x040fe20000400000 */
[----:B------:R-:W-:Y:S01]  /*6760*/  HADD2.F32 R104, -RZ, R104.H1_H1 ;  /* 0x30000068ff687230 */ /* 0x000fe20000004100 */
[----:B------:R1:W-:Y:S01]  /*6770*/  STS.128 [R168+UR43+0x2200], R156 ;  /* 0x0022009ca8007988 */ /* 0x0003e20008000c2b */
[C---:B------:R-:W-:Y:S01]  /*6780*/  FFMA R23, R81.reuse, R100, R23 ;  /* 0x0000006451177223 */ /* 0x040fe20000000017 */
[C---:B------:R-:W-:Y:S01]  /*6790*/  FFMA R20, R81.reuse, R101, R20 ;  /* 0x0000006551147223 */ /* 0x040fe20000000014 */
[C---:B------:R-:W-:Y:S01]  /*67a0*/  FFMA R21, R81.reuse, R102, R21 ;  /* 0x0000006651157223 */ /* 0x040fe20000000015 */
[----:B------:R-:W-:Y:S01]  /*67b0*/  FFMA R22, R81, R103, R22 ;  /* 0x0000006751167223 */ /* 0x000fe20000000016 */
[----:B------:R-:W-:Y:S01]  /*67c0*/  HADD2.F32 R110, -RZ, R110.H1_H1 ;  /* 0x3000006eff6e7230 */ /* 0x000fe20000004100 */
[----:B------:R-:W-:Y:S01]  /*67d0*/  F2FP.SATFINITE.E5M2.F32.PACK_AB_MERGE_C R160, R23, R18, RZ ;  /* 0x0000001217a0723e */ /* 0x000fe200048060ff */
[C---:B------:R-:W-:Y:S01]  /*67e0*/  FMUL R27, R78.reuse, R27 ;  /* 0x0000001b4e1b7220 */ /* 0x040fe20000400000 */
[--C-:B------:R-:W-:Y:S02]  /*67f0*/  HADD2.F32 R107, -RZ, R108.reuse.H0_H0 ;  /* 0x2000006cff6b7230 */ /* 0x100fe40000004100 */
[C---:B------:R-:W-:Y:S01]  /*6800*/  FMUL R26, R78.reuse, R30 ;  /* 0x0000001e4e1a7220 */ /* 0x040fe20000400000 */
[----:B------:R-:W-:Y:S01]  /*6810*/  HADD2.F32 R108, -RZ, R108.H1_H1 ;  /* 0x3000006cff6c7230 */ /* 0x000fe20000004100 */
[----:B------:R-:W-:Y:S01]  /*6820*/  F2FP.SATFINITE.E5M2.F32.PACK_AB_MERGE_C R160, R17, R16, R160 ;  /* 0x0000001011a0723e */ /* 0x000fe200048060a0 */
[C---:B------:R-:W-:Y:S01]  /*6830*/  FFMA R27, R81.reuse, R104, R27 ;  /* 0x00000068511b7223 */ /* 0x040fe2000000001b */
[C---:B------:R-:W-:Y:S01]  /*6840*/  FFMA R24, R81.reuse, R105, R24 ;  /* 0x0000006951187223 */ /* 0x040fe20000000018 */
[C---:B------:R-:W-:Y:S01]  /*6850*/  FFMA R25, R81.reuse, R106, R25 ;  /* 0x0000006a51197223 */ /* 0x040fe20000000019 */
[----:B------:R-:W-:Y:S01]  /*6860*/  FFMA R26, R81, R107, R26 ;  /* 0x0000006b511a7223 */ /* 0x000fe2000000001a */
[C---:B------:R-:W-:Y:S01]  /*6870*/  FMUL R31, R78.reuse, R31 ;  /* 0x0000001f4e1f7220 */ /* 0x040fe20000400000 */
[--C-:B------:R-:W-:Y:S01]  /*6880*/  HADD2.F32 R111, -RZ, R112.reuse.H0_H0 ;  /* 0x20000070ff6f7230 */ /* 0x100fe20000004100 */
[----:B------:R-:W-:Y:S01]  /*6890*/  F2FP.SATFINITE.E5M2.F32.PACK_AB_MERGE_C R161, R27, R22, RZ ;  /* 0x000000161ba1723e */ /* 0x000fe200048060ff */
[----:B------:R-:W-:Y:S02]  /*68a0*/  HADD2.F32 R112, -RZ, R112.H1_H1 ;  /* 0x30000070ff707230 */ /* 0x000fe40000004100 */
[C---:B------:R-:W-:Y:S01]  /*68b0*/  FFMA R31, R81.reuse, R108, R31 ;  /* 0x0000006c511f7223 */ /* 0x040fe2000000001f */
[----:B------:R-:W-:Y:S01]  /*68c0*/  FFMA R28, R81, R109, R28 ;  /* 0x0000006d511c7223 */ /* 0x000fe2000000001c */
[----:B------:R-:W-:Y:S01]  /*68d0*/  F2FP.SATFINITE.E5M2.F32.PACK_AB_MERGE_C R161, R21, R20, R161 ;  /* 0x0000001415a1723e */ /* 0x000fe200048060a1 */
[----:B------:R-:W-:Y:S01]  /*68e0*/  FFMA R29, R81, R110, R29 ;  /* 0x0000006e511d7223 */ /* 0x000fe2000000001d */
[C---:B------:R-:W-:Y:S01]  /*68f0*/  FMUL R30, R78.reuse, R34 ;  /* 0x000000224e1e7220 */ /* 0x040fe20000400000 */
[----:B------:R-:W-:Y:S01]  /*6900*/  F2FP.SATFINITE.E5M2.F32.PACK_AB_MERGE_C R162, R31, R26, RZ ;  /* 0x0000001a1fa2723e */ /* 0x000fe200048060ff */
[C---:B------:R-:W-:Y:S01]  /*6910*/  FMUL R35, R78.reuse, R35 ;  /* 0x000000234e237220 */ /* 0x040fe20000400000 */
[--C-:B------:R-:W-:Y:S02]  /*6920*/  HADD2.F32 R115, -RZ, R116.reuse.H0_H0 ;  /* 0x20000074ff737230 */ /* 0x100fe40000004100 */
[----:B------:R-:W-:Y:S01]  /*6930*/  FFMA R30, R81, R111, R30 ;  /* 0x0000006f511e7223 */ /* 0x000fe2000000001e */
[----:B------:R-:W-:Y:S01]  /*6940*/  F2FP.SATFINITE.E5M2.F32.PACK_AB_MERGE_C R162, R25, R24, R162 ;  /* 0x0000001819a2723e */ /* 0x000fe200048060a2 */
[C---:B------:R-:W-:Y:S01]  /*6950*/  FFMA R35, R81.reuse, R112, R35 ;  /* 0x0000007051237223 */ /* 0x040fe20000000023 */
[C---:B------:R-:W-:Y:S01]  /*6960*/  FFMA R32, R81.reuse, R113, R32 ;  /* 0x0000007151207223 */ /* 0x040fe20000000020 */
[----:B------:R-:W-:Y:S01]  /*6970*/  FFMA R33, R81, R114, R33 ;  /* 0x0000007251217223 */ /* 0x000fe20000000021 */
[----:B------:R-:W-:Y:S02]  /*6980*/  HADD2.F32 R116, -RZ, R116.H1_H1 ;  /* 0x30000074ff747230 */ /* 0x000fe40000004100 */
        /* <DEDUP_REMOVED lines=9> */
[----:B------:R-:W-:Y:S01]  /*6a20*/  HADD2.F32 R120, -RZ, R120.H1_H1 ;  /* 0x30000078ff787230 */ /* 0x000fe20000004100 */
[----:B------:R1:W-:Y:S01]  /*6a30*/  STS.128 [R178+0x2010], R160 ;  /* 0x002010a0b2007388 */ /* 0x0003e20000000c00 */
[----:B------:R-:W-:Y:S01]  /*6a40*/  F2FP.SATFINITE.E5M2.F32.PACK_AB_MERGE_C R184, R39, R34, RZ ;  /* 0x0000002227b8723e */ /* 0x000fe200048060ff */
[C---:B------:R-:W-:Y:S01]  /*6a50*/  FMUL R38, R78.reuse, R42 ;  /* 0x0000002a4e267220 */ /* 0x040fe20000400000 */
[C---:B------:R-:W-:Y:S01]  /*6a60*/  FMUL R43, R78.reuse, R43 ;  /* 0x0000002b4e2b7220 */ /* 0x040fe20000400000 */
[--C-:B------:R-:W-:Y:S01]  /*6a70*/  HADD2.F32 R123, -RZ, R124.reuse.H0_H0 ;  /* 0x2000007cff7b7230 */ /* 0x100fe20000004100 */
[----:B------:R-:W-:Y:S01]  /*6a80*/  F2FP.SATFINITE.E5M2.F32.PACK_AB_MERGE_C R184, R33, R32, R184 ;  /* 0x0000002021b8723e */ /* 0x000fe200048060b8 */
[C---:B------:R-:W-:Y:S01]  /*6a90*/  FFMA R38, R81.reuse, R119, R38 ;  /* 0x0000007751267223 */ /* 0x040fe20000000026 */
        /* <DEDUP_REMOVED lines=12> */
[C---:B------:R-:W-:Y:S01]  /*6b60*/  FFMA R45, R81.reuse, R126, R45 ;  /* 0x0000007e512d7223 */ /* 0x040fe2000000002d */
[----:B------:R-:W-:Y:S02]  /*6b70*/  HADD2.F32 R128, -RZ, R128.H1_H1 ;  /* 0x30000080ff807230 */ /* 0x000fe40000004100 */
[C---:B------:R-:W-:Y:S01]  /*6b80*/  FMUL R46, R78.reuse, R50 ;  /* 0x000000324e2e7220 */ /* 0x040fe20000400000 */
[C---:B------:R-:W-:Y:S01]  /*6b90*/  FMUL R51, R78.reuse, R51 ;  /* 0x000000334e337220 */ /* 0x040fe20000400000 */
[----:B------:R-:W-:Y:S02]  /*6ba0*/  HADD2.F32 R132, -RZ, R132.H1_H1 ;  /* 0x30000084ff847230 */ /* 0x000fe40000004100 */
[C---:B------:R-:W-:Y:S01]  /*6bb0*/  FMUL R50, R78.reuse, R54 ;  /* 0x000000364e327220 */ /* 0x040fe20000400000 */
[C---:B------:R-:W-:Y:S01]  /*6bc0*/  FFMA R46, R81.reuse, R127, R46 ;  /* 0x0000007f512e7223 */ /* 0x040fe2000000002e */
[C---:B------:R-:W-:Y:S01]  /*6bd0*/  FFMA R51, R81.reuse, R128, R51 ;  /* 0x0000008051337223 */ /* 0x040fe20000000033 */
[C---:B------:R-:W-:Y:S01]  /*6be0*/  FMUL R55, R78.reuse, R55 ;  /* 0x000000374e377220 */ /* 0x040fe20000400000 */
[C---:B------:R-:W-:Y:S01]  /*6bf0*/  FFMA R48, R81.reuse, R129, R48 ;  /* 0x0000008151307223 */ /* 0x040fe20000000030 */
[C---:B------:R-:W-:Y:S01]  /*6c00*/  FFMA R49, R81.reuse, R130, R49 ;  /* 0x0000008251317223 */ /* 0x040fe20000000031 */
[--C-:B------:R-:W-:Y:S02]  /*6c10*/  HADD2.F32 R135, -RZ, R136.reuse.H0_H0 ;  /* 0x20000088ff877230 */ /* 0x100fe40000004100 */
[C---:B------:R-:W-:Y:S01]  /*6c20*/  FFMA R50, R81.reuse, R131, R50 ;  /* 0x0000008351327223 */ /* 0x040fe20000000032 */
[----:B------:R-:W-:Y:S02]  /*6c30*/  HADD2.F32 R136, -RZ, R136.H1_H1 ;  /* 0x30000088ff887230 */ /* 0x000fe40000004100 */
[C---:B------:R-:W-:Y:S01]  /*6c40*/  FMUL R54, R78.reuse, R58 ;  /* 0x0000003a4e367220 */ /* 0x040fe20000400000 */
        /* <DEDUP_REMOVED lines=16> */
[----:B------:R-:W-:Y:S01]  /*6d50*/  FFMA R63, R81, R140, R63 ;  /* 0x0000008c513f7223 */ /* 0x000fe2000000003f */
[----:B------:R-:W-:Y:S01]  /*6d60*/  FMUL R67, R78, R67 ;  /* 0x000000434e437220 */ /* 0x000fe20000400000 */
[----:B------:R-:W-:Y:S01]  /*6d70*/  F2FP.SATFINITE.E5M2.F32.PACK_AB_MERGE_C R186, R47, R42, RZ ;  /* 0x0000002a2fba723e */ /* 0x000fe200048060ff */
[----:B------:R-:W-:Y:S01]  /*6d80*/  FFMA R60, R81, R83, R60 ;  /* 0x00000053513c7223 */ /* 0x000fe2000000003c */
[----:B------:R-:W-:Y:S01]  /*6d90*/  F2FP.SATFINITE.E5M2.F32.PACK_AB_MERGE_C R187, R51, R46, RZ ;  /* 0x0000002e33bb723e */ /* 0x000fe200048060ff */
[C---:B------:R-:W-:Y:S01]  /*6da0*/  FFMA R61, R81.reuse, R80, R61 ;  /* 0x00000050513d7223 */ /* 0x040fe2000000003d */
[C---:B------:R-:W-:Y:S01]  /*6db0*/  FFMA R62, R81.reuse, R85, R62 ;  /* 0x00000055513e7223 */ /* 0x040fe2000000003e */
[----:B------:R-:W-:Y:S01]  /*6dc0*/  FFMA R67, R81, R82, R67 ;  /* 0x0000005251437223 */ /* 0x000fe20000000043 */
[----:B------:R-:W-:Y:S02]  /*6dd0*/  F2FP.SATFINITE.E5M2.F32.PACK_AB_MERGE_C R186, R41, R40, R186 ;  /* 0x0000002829ba723e */ /* 0x000fe400048060ba */
[----:B------:R-:W-:Y:S02]  /*6de0*/  F2FP.SATFINITE.E5M2.F32.PACK_AB_MERGE_C R187, R45, R44, R187 ;  /* 0x0000002c2dbb723e */ /* 0x000fe400048060bb */
[----:B------:R-:W-:Y:S02]  /*6df0*/  F2FP.SATFINITE.E5M2.F32.PACK_AB_MERGE_C R188, R55, R50, RZ ;  /* 0x0000003237bc723e */ /* 0x000fe400048060ff */
[----:B------:R-:W-:Y:S01]  /*6e00*/  F2FP.SATFINITE.E5M2.F32.PACK_AB_MERGE_C R189, R59, R54, RZ ;  /* 0x000000363bbd723e */ /* 0x000fe200048060ff */
[----:B------:R1:W-:Y:S01]  /*6e10*/  STS.128 [R177+0x2020], R184 ;  /* 0x002020b8b1007388 */ /* 0x0003e20000000c00 */
[----:B------:R-:W-:Y:S02]  /*6e20*/  F2FP.SATFINITE.E5M2.F32.PACK_AB_MERGE_C R190, R63, R58, RZ ;  /* 0x0000003a3fbe723e */ /* 0x000fe400048060ff */
[----:B------:R-:W-:Y:S02]  /*6e30*/  F2FP.SATFINITE.E5M2.F32.PACK_AB_MERGE_C R183, R67, R62, RZ ;  /* 0x0000003e43b7723e */ /* 0x000fe400048060ff */
[----:B------:R-:W-:Y:S02]  /*6e40*/  F2FP.SATFINITE.E5M2.F32.PACK_AB_MERGE_C R188, R49, R48, R188 ;  /* 0x0000003031bc723e */ /* 0x000fe400048060bc */
[----:B------:R-:W-:Y:S02]  /*6e50*/  F2FP.SATFINITE.E5M2.F32.PACK_AB_MERGE_C R189, R53, R52, R189 ;  /* 0x0000003435bd723e */ /* 0x000fe400048060bd */
[----:B------:R-:W-:Y:S02]  /*6e60*/  F2FP.SATFINITE.E5M2.F32.PACK_AB_MERGE_C R190, R57, R56, R190 ;  /* 0x0000003839be723e */ /* 0x000fe400048060be */
[----:B------:R-:W-:Y:S02]  /*6e70*/  F2FP.SATFINITE.E5M2.F32.PACK_AB_MERGE_C R191, R61, R60, R183 ;  /* 0x0000003c3dbf723e */ /* 0x000fe400048060b7 */
[----:B------:R-:W-:Y:S03]  /*6e80*/  IADD3 R76, PT, PT, R76, 0x1, RZ ;  /* 0x000000014c4c7810 */ /* 0x000fe60007ffe0ff */
[----:B------:R1:W-:Y:S01]  /*6e90*/  STS.128 [R176+0x2030], R188 ;  /* 0x002030bcb0007388 */ /* 0x0003e20000000c00 */
[----:B------:R-:W-:Y:S01]  /*6ea0*/  @!PT LDS RZ, [RZ] ;  /* 0x00000000fffff984 */ /* 0x000fe20000000800 */
[----:B------:R-:W-:Y:S01]  /*6eb0*/  @!PT LDS RZ, [RZ] ;  /* 0x00000000fffff984 */ /* 0x000fe20000000800 */
[----:B------:R-:W-:Y:S01]  /*6ec0*/  @!PT LDS RZ, [RZ] ;  /* 0x00000000fffff984 */ /* 0x000fe20000000800 */
[----:B------:R-:W-:Y:S01]  /*6ed0*/  @!PT LDS RZ, [RZ] ;  /* 0x00000000fffff984 */ /* 0x000fe20000000800 */
[----:B------:R3:W-:Y:S07]  /*6ee0*/  MEMBAR.ALL.CTA ;  /* 0x0000000000007992 */ /* 0x0007ee0000008000 */
[----:B---3--:R-:W3:Y:S02]  /*6ef0*/  FENCE.VIEW.ASYNC.S ;  /* 0x00000000000073c6 */ /* 0x008ee40000000000 */
[----:B---3--:R-:W-:Y:S06]  /*6f00*/  BAR.SYNC.DEFER_BLOCKING 0x1, 0x80 ;  /* 0x0042000000007b1d */ /* 0x008fec0000010000 */
[----:B------:R-:W-:Y:S05]  /*6f10*/  @P0 BRA `(.L_x_111) ;  /* 0x0000000000340947 */ /* 0x000fea0003800000 */
[----:B------:R-:W-:Y:S01]  /*6f20*/  UIADD3 UR12, UPT, UPT, UR43, 0x2200, URZ ;  /* 0x000022002b0c7890 */ /* 0x000fe2000fffe0ff */
[----:B------:R-:W-:Y:S01]  /*6f30*/  R2UR UR9, R164 ;  /* 0x00000000a40972ca */ /* 0x000fe200000e0000 */
[----:B------:R-:W-:Y:S01]  /*6f40*/  UIADD3 UR10, UP0, UPT, UR46, 0x680, URZ ;  /* 0x000006802e0a7890 */ /* 0x000fe2000ff1e0ff */
[----:B------:R-:W-:Y:S01]  /*6f50*/  R2UR UR8, R155 ;  /* 0x000000009b0872ca */ /* 0x000fe200000e0000 */
[----:B------:R-:W-:Y:S02]  /*6f60*/  UMOV UR7, UR36 ;  /* 0x0000002400077c82 */ /* 0x000fe40008000000 */
[----:B------:R-:W-:Y:S01]  /*6f70*/  IMAD.U32 R179, RZ, RZ, UR12 ;  /* 0x0000000cffb37e24 */ /* 0x000fe2000f8e00ff */
[----:B------:R-:W-:Y:S04]  /*6f80*/  UIADD3.X UR11, UPT, UPT, URZ, UR47, URZ, UP0, !UPT ;  /* 0x0000002fff0b7290 */ /* 0x000fe800087fe4ff */
[----:B------:R-:W-:Y:S03]  /*6f90*/  R2UR UR4, R179 ;  /* 0x00000000b30472ca */ /* 0x000fe600000e0000 */
[----:B------:R-:W-:Y:S02]  /*6fa0*/  USHF.L.U32 UR5, UR9, 0x6, URZ ;  /* 0x0000000609057899 */ /* 0x000fe400080006ff */
[----:B------:R-:W-:Y:S09]  /*6fb0*/  USHF.L.U32 UR6, UR8, 0x7, URZ ;  /* 0x0000000708067899 */ /* 0x000ff200080006ff */
[----:B------:R3:W-:Y:S01]  /*6fc0*/  UTMASTG.3D [UR4], [UR10] ;  /* 0x000000040a0073b5 */ /* 0x0007e20008010000 */
[----:B------:R0:W-:Y:S01]  /*6fd0*/  UTMACMDFLUSH ;  /* 0x00000000000079b7 */ /* 0x0001e20000000000 */
[----:B---3--:R-:W-:Y:S04]  /*6fe0*/  DEPBAR.LE SB0, 0x0 ;  /* 0x000080000000791a */ /* 0x008fe80000000000 */
.L_x_111:
[----:B------:R-:W-:Y:S05]  /*6ff0*/  BSYNC.RECONVERGENT B0 ;  /* 0x0000000000007941 */ /* 0x000fea0003800200 */
.L_x_110:
[----:B------:R-:W-:Y:S01]  /*7000*/  BAR.SYNC.DEFER_BLOCKING 0x1, 0x80 ;  /* 0x0042000000007b1d */ /* 0x000fe20000010000 */
[----:B------:R-:W-:Y:S01]  /*7010*/  ISETP.NE.AND P2, PT, R180, RZ, PT ;  /* 0x000000ffb400720c */ /* 0x000fe20003f45270 */
[----:B------:R-:W-:Y:S01]  /*7020*/  IMAD.IADD R164, R75, 0x1, R143 ;  /* 0x000000014ba47824 */ /* 0x000fe200078e028f */
[----:B------:R-:W-:Y:S01]  /*7030*/  ISETP.NE.AND P0, PT, R182, 0x2, PT ;  /* 0x00000002b600780c */ /* 0x000fe20003f05270 */
[----:B------:R-:W-:Y:S01]  /*7040*/  IMAD.IADD R155, R77, 0x1, R154 ;  /* 0x000000014d9b7824 */ /* 0x000fe200078e029a */
[----:B------:R-:W-:Y:S02]  /*7050*/  ISETP.NE.AND P1, PT, R76, 0x4, PT ;  /* 0x000000044c00780c */ /* 0x000fe40003f25270 */
[----:B------:R-:W-:Y:S02]  /*7060*/  SEL R3, RZ, 0x1, P0 ;  /* 0x00000001ff037807 */ /* 0x000fe40000000000 */
[----:B------:R-:W-:Y:S02]  /*7070*/  SEL R0, RZ, 0x1, P1 ;  /* 0x00000001ff007807 */ /* 0x000fe40000800000 */
[----:B------:R-:W-:Y:S02]  /*7080*/  LOP3.LUT R174, R174, R3, RZ, 0x3c, !PT ;  /* 0x00000003aeae7212 */ /* 0x000fe400078e3cff */
[----:B------:R-:W-:Y:S02]  /*7090*/  LOP3.LUT R175, R175, R0, RZ, 0x3c, !PT ;  /* 0x00000000afaf7212 */ /* 0x000fe400078e3cff */
[----:B------:R-:W-:Y:S02]  /*70a0*/  @P2 R2UR UR36, R171 ;  /* 0x00000000ab2422ca */ /* 0x000fe400000e0000 */
[----:B------:R-:W-:Y:S02]  /*70b0*/  SEL R182, R182, RZ, P0 ;  /* 0x000000ffb6b67207 */ /* 0x000fe40000000000 */
[----:B------:R-:W-:Y:S01]  /*70c0*/  SEL R76, R76, RZ, P1 ;  /* 0x000000ff4c4c7207 */ /* 0x000fe20000800000 */
[----:B------:R-:W-:Y:S10]  /*70d0*/  @P2 BRA `(.L_x_112) ;  /* 0xffffffdc00742947 */ /* 0x000ff4000383ffff */
[----:B------:R-:W-:Y:S05]  /*70e0*/  EXIT ;  /* 0x000000000000794d */ /* 0x000fea0003800000 */
.L_x_24:
[----:B--2---:R2:W4:Y:S02]  /*70f0*/  SYNCS.PHASECHK.TRANS64.TRYWAIT P0, [R3+URZ+0xd0], R2 ;  /* 0x0000d002030075a7 */ /* 0x00452400080011ff */
[----:B----4-:R-:W-:Y:S05]  /*7100*/  @!P0 NANOSLEEP.SYNCS 0x989680 ;  /* 0x009896800000895d */ /* 0x010fea0003900000 */
[----:B------:R-:W4:Y:S02]  /*7110*/  @!P0 SYNCS.PHASECHK.TRANS64 P0, [R3+URZ+0xd0], R2 ;  /* 0x0000d002030085a7 */ /* 0x000f2400080010ff */
[----:B----4-:R-:W-:Y:S05]  /*7120*/  @!P0 BRA `(.L_x_24) ;  /* 0xfffffffc00f08947 */ /* 0x010fea000383ffff */
[----:B------:R-:W-:Y:S05]  /*7130*/  BRA `(.L_x_113) ;  /* 0xffffffa4009c7947 */ /* 0x000fea000383ffff */
.L_x_27:
[----:B-1----:R-:W-:-:S07]  /*7140*/  MOV R2, UR33 ;  /* 0x0000002100027c02 */ /* 0x002fce0008000f00 */
.L_x_114:
[----:B-1----:R1:W2:Y:S02]  /*7150*/  SYNCS.PHASECHK.TRANS64.TRYWAIT P0, [R2+URZ+0x20], R5 ;  /* 0x00002005020075a7 */ /* 0x0022a400080011ff */
[----:B--2---:R-:W-:Y:S05]  /*7160*/  @!P0 NANOSLEEP.SYNCS 0x989680 ;  /* 0x009896800000895d */ /* 0x004fea0003900000 */
[----:B------:R-:W2:Y:S02]  /*7170*/  @!P0 SYNCS.PHASECHK.TRANS64 P0, [R2+URZ+0x20], R5 ;  /* 0x00002005020085a7 */ /* 0x000ea400080010ff */
[----:B--2---:R-:W-:Y:S05]  /*7180*/  @!P0 BRA `(.L_x_114) ;  /* 0xfffffffc00f08947 */ /* 0x004fea000383ffff */
[----:B------:R-:W-:Y:S05]  /*7190*/  BRA `(.L_x_26) ;  /* 0xffffffa800047947 */ /* 0x000fea000383ffff */
.L_x_34:
[----:B-1----:R-:W-:-:S07]  /*71a0*/  MOV R2, UR17 ;  /* 0x0000001100027c02 */ /* 0x002fce0008000f00 */
.L_x_115:
[----:B-1----:R1:W2:Y:S02]  /*71b0*/  SYNCS.PHASECHK.TRANS64.TRYWAIT P0, [R2+URZ+0x20], R5 ;  /* 0x00002005020075a7 */ /* 0x0022a400080011ff */
[----:B--2---:R-:W-:Y:S05]  /*71c0*/  @!P0 NANOSLEEP.SYNCS 0x989680 ;  /* 0x009896800000895d */ /* 0x004fea0003900000 */
[----:B------:R-:W2:Y:S02]  /*71d0*/  @!P0 SYNCS.PHASECHK.TRANS64 P0, [R2+URZ+0x20], R5 ;  /* 0x00002005020085a7 */ /* 0x000ea400080010ff */
[----:B--2---:R-:W-:Y:S05]  /*71e0*/  @!P0 BRA `(.L_x_115) ;  /* 0xfffffffc00f08947 */ /* 0x004fea000383ffff */
[----:B------:R-:W-:Y:S05]  /*71f0*/  BRA `(.L_x_33) ;  /* 0xffffffa800c07947 */ /* 0x000fea000383ffff */
.L_x_39:
[----:B-1----:R1:W2:Y:S02]  /*7200*/  SYNCS.PHASECHK.TRANS64.TRYWAIT P0, [R2+URZ+0x60], R3 ;  /* 0x00006003020075a7 */ /* 0x0022a400080011ff */
[----:B--2---:R-:W-:Y:S05]  /*7210*/  @!P0 NANOSLEEP.SYNCS 0x989680 ;  /* 0x009896800000895d */ /* 0x004fea0003900000 */
[----:B------:R-:W2:Y:S02]  /*7220*/  @!P0 SYNCS.PHASECHK.TRANS64 P0, [R2+URZ+0x60], R3 ;  /* 0x00006003020085a7 */ /* 0x000ea400080010ff */
[----:B--2---:R-:W-:Y:S05]  /*7230*/  @!P0 BRA `(.L_x_39) ;  /* 0xfffffffc00f08947 */ /* 0x004fea000383ffff */
[----:B------:R-:W-:Y:S05]  /*7240*/  BRA `(.L_x_116) ;  /* 0xffffffac00647947 */ /* 0x000fea000383ffff */
.L_x_43:
[----:B---3--:R-:W-:-:S07]  /*7250*/  MOV R0, UR5 ;  /* 0x0000000500007c02 */ /* 0x008fce0008000f00 */
.L_x_117:
[----:B-1----:R1:W2:Y:S02]  /*7260*/  SYNCS.PHASECHK.TRANS64.TRYWAIT P0, [R0+URZ], R3 ;  /* 0x00000003000075a7 */ /* 0x0022a400080011ff */
[----:B--2---:R-:W-:Y:S05]  /*7270*/  @!P0 NANOSLEEP.SYNCS 0x989680 ;  /* 0x009896800000895d */ /* 0x004fea0003900000 */
[----:B------:R-:W2:Y:S02]  /*7280*/  @!P0 SYNCS.PHASECHK.TRANS64 P0, [R0+URZ], R3 ;  /* 0x00000003000085a7 */ /* 0x000ea400080010ff */
[----:B--2---:R-:W-:Y:S05]  /*7290*/  @!P0 BRA `(.L_x_117) ;  /* 0xfffffffc00f08947 */ /* 0x004fea000383ffff */
[----:B------:R-:W-:Y:S05]  /*72a0*/  BRA `(.L_x_118) ;  /* 0xffffffb000d47947 */ /* 0x000fea000383ffff */
.L_x_44:
[----:B---3--:R-:W-:-:S07]  /*72b0*/  MOV R0, UR5 ;  /* 0x0000000500007c02 */ /* 0x008fce0008000f00 */
.L_x_119:
[----:B-1----:R1:W2:Y:S02]  /*72c0*/  SYNCS.PHASECHK.TRANS64.TRYWAIT P0, [R0+URZ], R3 ;  /* 0x00000003000075a7 */ /* 0x0022a400080011ff */
[----:B--2---:R-:W-:Y:S05]  /*72d0*/  @!P0 NANOSLEEP.SYNCS 0x989680 ;  /* 0x009896800000895d */ /* 0x004fea0003900000 */
[----:B------:R-:W2:Y:S02]  /*72e0*/  @!P0 SYNCS.PHASECHK.TRANS64 P0, [R0+URZ], R3 ;  /* 0x00000003000085a7 */ /* 0x000ea400080010ff */
[----:B--2---:R-:W-:Y:S05]  /*72f0*/  @!P0 BRA `(.L_x_119) ;  /* 0xfffffffc00f08947 */ /* 0x004fea000383ffff */
[----:B------:R-:W-:Y:S05]  /*7300*/  BRA `(.L_x_120) ;  /* 0xffffffb000e07947 */ /* 0x000fea000383ffff */
.L_x_45:
[----:B---3--:R-:W-:-:S07]  /*7310*/  MOV R0, UR5 ;  /* 0x0000000500007c02 */ /* 0x008fce0008000f00 */
.L_x_121:
[----:B-1----:R1:W2:Y:S02]  /*7320*/  SYNCS.PHASECHK.TRANS64.TRYWAIT P0, [R0+URZ], R3 ;  /* 0x00000003000075a7 */ /* 0x0022a400080011ff */
[----:B--2---:R-:W-:Y:S05]  /*7330*/  @!P0 NANOSLEEP.SYNCS 0x989680 ;  /* 0x009896800000895d */ /* 0x004fea0003900000 */
[----:B------:R-:W2:Y:S02]  /*7340*/  @!P0 SYNCS.PHASECHK.TRANS64 P0, [R0+URZ], R3 ;  /* 0x00000003000085a7 */ /* 0x000ea400080010ff */
[----:B--2---:R-:W-:Y:S05]  /*7350*/  @!P0 BRA `(.L_x_121) ;  /* 0xfffffffc00f08947 */ /* 0x004fea000383ffff */
[----:B------:R-:W-:Y:S05]  /*7360*/  BRA `(.L_x_122) ;  /* 0xffffffb000ec7947 */ /* 0x000fea000383ffff */
.L_x_48:
[----:B-1----:R1:W2:Y:S02]  /*7370*/  SYNCS.PHASECHK.TRANS64.TRYWAIT P0, [R0+URZ+0xc0], R5 ;  /* 0x0000c005000075a7 */ /* 0x0022a400080011ff */
[----:B--2---:R-:W-:Y:S05]  /*7380*/  @!P0 NANOSLEEP.SYNCS 0x989680 ;  /* 0x009896800000895d */ /* 0x004fea0003900000 */
[----:B------:R-:W2:Y:S02]  /*7390*/  @!P0 SYNCS.PHASECHK.TRANS64 P0, [R0+URZ+0xc0], R5 ;  /* 0x0000c005000085a7 */ /* 0x000ea400080010ff */
[----:B--2---:R-:W-:Y:S05]  /*73a0*/  @!P0 BRA `(.L_x_48) ;  /* 0xfffffffc00f08947 */ /* 0x004fea000383ffff */
[----:B------:R-:W-:Y:S05]  /*73b0*/  BRA `(.L_x_123) ;  /* 0xffffffb4004c7947 */ /* 0x000fea000383ffff */
.L_x_49:
[----:B------:R-:W-:-:S07]  /*73c0*/  MOV R0, UR5 ;  /* 0x0000000500007c02 */ /* 0x000fce0008000f00 */
.L_x_124:
[----:B-1----:R1:W2:Y:S02]  /*73d0*/  SYNCS.PHASECHK.TRANS64.TRYWAIT P0, [R0+URZ+0x70], R7 ;  /* 0x00007007000075a7 */ /* 0x0022a400080011ff */
[----:B--2---:R-:W-:Y:S05]  /*73e0*/  @!P0 NANOSLEEP.SYNCS 0x989680 ;  /* 0x009896800000895d */ /* 0x004fea0003900000 */
[----:B------:R-:W2:Y:S02]  /*73f0*/  @!P0 SYNCS.PHASECHK.TRANS64 P0, [R0+URZ+0x70], R7 ;  /* 0x00007007000085a7 */ /* 0x000ea400080010ff */
[----:B--2---:R-:W-:Y:S05]  /*7400*/  @!P0 BRA `(.L_x_124) ;  /* 0xfffffffc00f08947 */ /* 0x004fea000383ffff */
[----:B------:R-:W-:Y:S05]  /*7410*/  BRA `(.L_x_125) ;  /* 0xffffffb4005c7947 */ /* 0x000fea000383ffff */
.L_x_50:
[----:B-1----:R1:W2:Y:S02]  /*7420*/  SYNCS.PHASECHK.TRANS64.TRYWAIT P1, [R0+URZ+0x60], R5 ;  /* 0x00006005000075a7 */ /* 0x0022a400080211ff */
[----:B--2---:R-:W-:Y:S05]  /*7430*/  @!P1 NANOSLEEP.SYNCS 0x989680 ;  /* 0x009896800000995d */ /* 0x004fea0003900000 */
[----:B------:R-:W2:Y:S02]  /*7440*/  @!P1 SYNCS.PHASECHK.TRANS64 P1, [R0+URZ+0x60], R5 ;  /* 0x00006005000095a7 */ /* 0x000ea400080210ff */
[----:B--2---:R-:W-:Y:S05]  /*7450*/  @!P1 BRA `(.L_x_50) ;  /* 0xfffffffc00f09947 */ /* 0x004fea000383ffff */
[----:B------:R-:W-:Y:S05]  /*7460*/  BRA `(.L_x_126) ;  /* 0xffffffb4008c7947 */ /* 0x000fea000383ffff */
.L_x_53:
[----:B------:R-:W-:-:S07]  /*7470*/  MOV R0, UR5 ;  /* 0x0000000500007c02 */ /* 0x000fce0008000f00 */
.L_x_127:
[----:B-1----:R1:W2:Y:S02]  /*7480*/  SYNCS.PHASECHK.TRANS64.TRYWAIT P0, [R0+URZ+0x70], R3 ;  /* 0x00007003000075a7 */ /* 0x0022a400080011ff */
[----:B--2---:R-:W-:Y:S05]  /*7490*/  @!P0 NANOSLEEP.SYNCS 0x989680 ;  /* 0x009896800000895d */ /* 0x004fea0003900000 */
[----:B------:R-:W2:Y:S02]  /*74a0*/  @!P0 SYNCS.PHASECHK.TRANS64 P0, [R0+URZ+0x70], R3 ;  /* 0x00007003000085a7 */ /* 0x000ea400080010ff */
[----:B--2---:R-:W-:Y:S05]  /*74b0*/  @!P0 BRA `(.L_x_127) ;  /* 0xfffffffc00f08947 */ /* 0x004fea000383ffff */
[----:B------:R-:W-:Y:S05]  /*74c0*/  BRA `(.L_x_52) ;  /* 0xffffffb400e07947 */ /* 0x000fea000383ffff */
.L_x_62:
[----:B-1----:R-:W-:-:S04]  /*74d0*/  MOV R4, UR6 ;  /* 0x0000000600047c02 */ /* 0x002fc80008000f00 */
[----:B------:R1:W2:Y:S03]  /*74e0*/  SYNCS.PHASECHK.TRANS64.TRYWAIT P0, [R4+URZ+0x8], R5 ;  /* 0x00000805040075a7 */ /* 0x0002a600080011ff */
[----:B--2---:R-:W-:Y:S05]  /*74f0*/  @!P0 NANOSLEEP.SYNCS 0x989680 ;  /* 0x009896800000895d */ /* 0x004fea0003900000 */
[----:B------:R-:W2:Y:S02]  /*7500*/  @!P0 SYNCS.PHASECHK.TRANS64 P0, [R4+URZ+0x8], R5 ;  /* 0x00000805040085a7 */ /* 0x000ea400080010ff */
[----:B--2---:R-:W-:Y:S05]  /*7510*/  @!P0 BRA `(.L_x_62) ;  /* 0xfffffffc00ec8947 */ /* 0x004fea000383ffff */
[----:B------:R-:W-:Y:S05]  /*7520*/  BRA `(.L_x_61) ;  /* 0xffffffb800947947 */ /* 0x000fea000383ffff */
.L_x_64:
[----:B------:R-:W-:Y:S01]  /*7530*/  BSSY B0, `(.L_x_128) ;  /* 0x0000006000007945 */ /* 0x000fe20003800000 */
[----:B------:R-:W-:-:S07]  /*7540*/  MOV R15, 0xffffffff ;  /* 0xffffffff000f7802 */ /* 0x000fce0000000f00 */
[----:B-1---5:R-:W-:Y:S05]  /*7550*/  WARPSYNC.COLLECTIVE R15, `(.L_x_129) ;  /* 0x000000000f0c7348 */ /* 0x022fea0003c00000 */
[----:B------:R-:W-:Y:S02]  /*7560*/  ELECT P6, UR79, PT ;  /* 0x00000000004f782f */ /* 0x000fe400038c0000 */
[----:B------:R-:W-:Y:S01]  /*7570*/  MOV R14, UR79 ;  /* 0x0000004f000e7c02 */ /* 0x000fe20008000f00 */
[----:B-1---5:R-:W-:Y:S10]  /*7580*/  ENDCOLLECTIVE ;  /* 0x000000000000791b */ /* 0x022ff40003800000 */
.L_x_129:
[----:B------:R-:W-:Y:S05]  /*7590*/  BSYNC B0 ;  /* 0x0000000000007941 */ /* 0x000fea0003800000 */
.L_x_128:
[----:B------:R-:W-:Y:S05]  /*75a0*/  BRA `(.L_x_130) ;  /* 0xffffffb800c47947 */ /* 0x000fea000383ffff */
.L_x_66:
[----:B-1----:R-:W-:-:S04]  /*75b0*/  MOV R2, UR6 ;  /* 0x0000000600027c02 */ /* 0x002fc80008000f00 */
[----:B------:R1:W2:Y:S03]  /*75c0*/  SYNCS.PHASECHK.TRANS64.TRYWAIT P0, [R2+URZ+0x8], R3 ;  /* 0x00000803020075a7 */ /* 0x0002a600080011ff */
[----:B--2---:R-:W-:Y:S05]  /*75d0*/  @!P0 NANOSLEEP.SYNCS 0x989680 ;  /* 0x009896800000895d */ /* 0x004fea0003900000 */
[----:B------:R-:W2:Y:S02]  /*75e0*/  @!P0 SYNCS.PHASECHK.TRANS64 P0, [R2+URZ+0x8], R3 ;  /* 0x00000803020085a7 */ /* 0x000ea400080010ff */
[----:B--2---:R-:W-:Y:S05]  /*75f0*/  @!P0 BRA `(.L_x_66) ;  /* 0xfffffffc00ec8947 */ /* 0x004fea000383ffff */
[----:B------:R-:W-:Y:S05]  /*7600*/  BRA `(.L_x_65) ;  /* 0xffffffb800c87947 */ /* 0x000fea000383ffff */
.L_x_67:
[----:B-1----:R1:W2:Y:S02]  /*7610*/  SYNCS.PHASECHK.TRANS64.TRYWAIT P0, [R0+URZ+0x60], R5 ;  /* 0x00006005000075a7 */ /* 0x0022a400080011ff */
[----:B--2---:R-:W-:Y:S05]  /*7620*/  @!P0 NANOSLEEP.SYNCS 0x989680 ;  /* 0x009896800000895d */ /* 0x004fea0003900000 */
[----:B------:R-:W2:Y:S02]  /*7630*/  @!P0 SYNCS.PHASECHK.TRANS64 P0, [R0+URZ+0x60], R5 ;  /* 0x00006005000085a7 */ /* 0x000ea400080010ff */
[----:B--2---:R-:W-:Y:S05]  /*7640*/  @!P0 BRA `(.L_x_67) ;  /* 0xfffffffc00f08947 */ /* 0x004fea000383ffff */
[----:B------:R-:W-:Y:S05]  /*7650*/  BRA `(.L_x_131) ;  /* 0xffffffbc00b47947 */ /* 0x000fea000383ffff */
.L_x_69:
[----:B------:R-:W-:-:S07]  /*7660*/  MOV R0, UR9 ;  /* 0x0000000900007c02 */ /* 0x000fce0008000f00 */
.L_x_132:
[----:B-1----:R1:W2:Y:S02]  /*7670*/  SYNCS.PHASECHK.TRANS64.TRYWAIT P0, [R0+URZ+0xa0], R5 ;  /* 0x0000a005000075a7 */ /* 0x0022a400080011ff */
[----:B--2---:R-:W-:Y:S05]  /*7680*/  @!P0 NANOSLEEP.SYNCS 0x989680 ;  /* 0x009896800000895d */ /* 0x004fea0003900000 */
[----:B------:R-:W2:Y:S02]  /*7690*/  @!P0 SYNCS.PHASECHK.TRANS64 P0, [R0+URZ+0xa0], R5 ;  /* 0x0000a005000085a7 */ /* 0x000ea400080010ff */
[----:B--2---:R-:W-:Y:S05]  /*76a0*/  @!P0 BRA `(.L_x_132) ;  /* 0xfffffffc00f08947 */ /* 0x004fea000383ffff */
[----:B------:R-:W-:Y:S05]  /*76b0*/  BRA `(.L_x_133) ;  /* 0xffffffc000007947 */ /* 0x000fea000383ffff */
.L_x_72:
[----:B------:R-:W-:Y:S07]  /*76c0*/  MOV R0, UR8 ;  /* 0x0000000800007c02 */ /* 0x000fee0008000f00 */
.L_x_134:
[----:B-1----:R1:W2:Y:S02]  /*76d0*/  SYNCS.PHASECHK.TRANS64.TRYWAIT P0, [R0+URZ], R5 ;  /* 0x00000005000075a7 */ /* 0x0022a400080011ff */
[----:B--2---:R-:W-:Y:S05]  /*76e0*/  @!P0 NANOSLEEP.SYNCS 0x989680 ;  /* 0x009896800000895d */ /* 0x004fea0003900000 */
[----:B------:R-:W2:Y:S02]  /*76f0*/  @!P0 SYNCS.PHASECHK.TRANS64 P0, [R0+URZ], R5 ;  /* 0x00000005000085a7 */ /* 0x000ea400080010ff */
[----:B--2---:R-:W-:Y:S05]  /*7700*/  @!P0 BRA `(.L_x_134) ;  /* 0xfffffffc00f08947 */ /* 0x004fea000383ffff */
[----:B------:R-:W-:Y:S05]  /*7710*/  BRA `(.L_x_71) ;  /* 0xffffffc000147947 */ /* 0x000fea000383ffff */
.L_x_76:
[----:B-1----:R-:W-:-:S07]  /*7720*/  MOV R0, UR8 ;  /* 0x0000000800007c02 */ /* 0x002fce0008000f00 */
.L_x_135:
[----:B-1----:R1:W2:Y:S02]  /*7730*/  SYNCS.PHASECHK.TRANS64.TRYWAIT P0, [R0+URZ], R3 ;  /* 0x00000003000075a7 */ /* 0x0022a400080011ff */
[----:B--2---:R-:W-:Y:S05]  /*7740*/  @!P0 NANOSLEEP.SYNCS 0x989680 ;  /* 0x009896800000895d */ /* 0x004fea0003900000 */
[----:B------:R-:W2:Y:S02]  /*7750*/  @!P0 SYNCS.PHASECHK.TRANS64 P0, [R0+URZ], R3 ;  /* 0x00000003000085a7 */ /* 0x000ea400080010ff */
[----:B--2---:R-:W-:Y:S05]  /*7760*/  @!P0 BRA `(.L_x_135) ;  /* 0xfffffffc00f08947 */ /* 0x004fea000383ffff */
[----:B------:R-:W-:Y:S05]  /*7770*/  BRA `(.L_x_136) ;  /* 0xffffffc400087947 */ /* 0x000fea000383ffff */
.L_x_77:
[----:B------:R-:W-:-:S07]  /*7780*/  MOV R0, UR8 ;  /* 0x0000000800007c02 */ /* 0x000fce0008000f00 */
.L_x_137:
[----:B-1----:R1:W2:Y:S02]  /*7790*/  SYNCS.PHASECHK.TRANS64.TRYWAIT P0, [R0+URZ], R3 ;  /* 0x00000003000075a7 */ /* 0x0022a400080011ff */
[----:B--2---:R-:W-:Y:S05]  /*77a0*/  @!P0 NANOSLEEP.SYNCS 0x989680 ;  /* 0x009896800000895d */ /* 0x004fea0003900000 */
[----:B------:R-:W2:Y:S02]  /*77b0*/  @!P0 SYNCS.PHASECHK.TRANS64 P0, [R0+URZ], R3 ;  /* 0x00000003000085a7 */ /* 0x000ea400080010ff */
[----:B--2---:R-:W-:Y:S05]  /*77c0*/  @!P0 BRA `(.L_x_137) ;  /* 0xfffffffc00f08947 */ /* 0x004fea000383ffff */
[----:B------:R-:W-:Y:S05]  /*77d0*/  BRA `(.L_x_138) ;  /* 0xffffffc400147947 */ /* 0x000fea000383ffff */
.L_x_78:
[----:B------:R-:W-:-:S07]  /*77e0*/  MOV R0, UR8 ;  /* 0x0000000800007c02 */ /* 0x000fce0008000f00 */
.L_x_139:
[----:B-1----:R1:W2:Y:S02]  /*77f0*/  SYNCS.PHASECHK.TRANS64.TRYWAIT P0, [R0+URZ], R3 ;  /* 0x00000003000075a7 */ /* 0x0022a400080011ff */
[----:B--2---:R-:W-:Y:S05]  /*7800*/  @!P0 NANOSLEEP.SYNCS 0x989680 ;  /* 0x009896800000895d */ /* 0x004fea0003900000 */
[----:B------:R-:W2:Y:S02]  /*7810*/  @!P0 SYNCS.PHASECHK.TRANS64 P0, [R0+URZ], R3 ;  /* 0x00000003000085a7 */ /* 0x000ea400080010ff */
[----:B--2---:R-:W-:Y:S05]  /*7820*/  @!P0 BRA `(.L_x_139) ;  /* 0xfffffffc00f08947 */ /* 0x004fea000383ffff */
[----:B------:R-:W-:Y:S05]  /*7830*/  BRA `(.L_x_140) ;  /* 0xffffffc400207947 */ /* 0x000fea000383ffff */
.L_x_81:
[----:B------:R-:W-:-:S07]  /*7840*/  MOV R0, UR7 ;  /* 0x0000000700007c02 */ /* 0x000fce0008000f00 */
.L_x_141:
[----:B-1----:R1:W2:Y:S02]  /*7850*/  SYNCS.PHASECHK.TRANS64.TRYWAIT P1, [R0+URZ+0xe0], R3 ;  /* 0x0000e003000075a7 */ /* 0x0022a400080211ff */
[----:B--2---:R-:W-:Y:S05]  /*7860*/  @!P1 NANOSLEEP.SYNCS 0x989680 ;  /* 0x009896800000995d */ /* 0x004fea0003900000 */
[----:B------:R-:W2:Y:S02]  /*7870*/  @!P1 SYNCS.PHASECHK.TRANS64 P1, [R0+URZ+0xe0], R3 ;  /* 0x0000e003000095a7 */ /* 0x000ea400080210ff */
[----:B--2---:R-:W-:Y:S05]  /*7880*/  @!P1 BRA `(.L_x_141) ;  /* 0xfffffffc00f09947 */ /* 0x004fea000383ffff */
[----:B------:R-:W-:Y:S05]  /*7890*/  BRA `(.L_x_142) ;  /* 0xffffffc4006c7947 */ /* 0x000fea000383ffff */
.L_x_86:
[----:B--2---:R2:W4:Y:S02]  /*78a0*/  SYNCS.PHASECHK.TRANS64.TRYWAIT P0, [R0+URZ+0x60], R3 ;  /* 0x00006003000075a7 */ /* 0x00452400080011ff */
[----:B----4-:R-:W-:Y:S05]  /*78b0*/  @!P0 NANOSLEEP.SYNCS 0x989680 ;  /* 0x009896800000895d */ /* 0x010fea0003900000 */
[----:B------:R-:W4:Y:S02]  /*78c0*/  @!P0 SYNCS.PHASECHK.TRANS64 P0, [R0+URZ+0x60], R3 ;  /* 0x00006003000085a7 */ /* 0x000f2400080010ff */
[----:B----4-:R-:W-:Y:S05]  /*78d0*/  @!P0 BRA `(.L_x_86) ;  /* 0xfffffffc00f08947 */ /* 0x010fea000383ffff */
[----:B------:R-:W-:Y:S05]  /*78e0*/  BRA `(.L_x_143) ;  /* 0xffffffc800707947 */ /* 0x000fea000383ffff */
.L_x_89:
[----:B------:R-:W-:Y:S07]  /*78f0*/  MOV R0, UR6 ;  /* 0x0000000600007c02 */ /* 0x000fee0008000f00 */
.L_x_144:
[----:B--2---:R2:W4:Y:S02]  /*7900*/  SYNCS.PHASECHK.TRANS64.TRYWAIT P0, [R0+URZ+0x58], R3 ;  /* 0x00005803000075a7 */ /* 0x00452400080011ff */
[----:B----4-:R-:W-:Y:S05]  /*7910*/  @!P0 NANOSLEEP.SYNCS 0x989680 ;  /* 0x009896800000895d */ /* 0x010fea0003900000 */
[----:B------:R-:W4:Y:S02]  /*7920*/  @!P0 SYNCS.PHASECHK.TRANS64 P0, [R0+URZ+0x58], R3 ;  /* 0x00005803000085a7 */ /* 0x000f2400080010ff */
[----:B----4-:R-:W-:Y:S05]  /*7930*/  @!P0 BRA `(.L_x_144) ;  /* 0xfffffffc00f08947 */ /* 0x010fea000383ffff */
[----:B------:R-:W-:Y:S05]  /*7940*/  BRA `(.L_x_88) ;  /* 0xffffffcc005c7947 */ /* 0x000fea000383ffff */
.L_x_92:
[----:B------:R-:W-:Y:S07]  /*7950*/  MOV R3, UR6 ;  /* 0x0000000600037c02 */ /* 0x000fee0008000f00 */
.L_x_145:
[----:B-1----:R1:W2:Y:S02]  /*7960*/  SYNCS.PHASECHK.TRANS64.TRYWAIT P2, [R3+URZ+0x48], R26 ;  /* 0x0000481a030075a7 */ /* 0x0022a400080411ff */
[----:B--2---:R-:W-:Y:S05]  /*7970*/  @!P2 NANOSLEEP.SYNCS 0x989680 ;  /* 0x009896800000a95d */ /* 0x004fea0003900000 */
[----:B------:R-:W2:Y:S02]  /*7980*/  @!P2 SYNCS.PHASECHK.TRANS64 P2, [R3+URZ+0x48], R26 ;  /* 0x0000481a0300a5a7 */ /* 0x000ea400080410ff */
[----:B--2---:R-:W-:Y:S05]  /*7990*/  @!P2 BRA `(.L_x_145) ;  /* 0xfffffffc00f0a947 */ /* 0x004fea000383ffff */
[----:B------:R-:W-:Y:S05]  /*79a0*/  BRA `(.L_x_146) ;  /* 0xffffffcc00f07947 */ /* 0x000fea000383ffff */
.L_x_95:
[----:B---3--:R3:W4:Y:S02]  /*79b0*/  SYNCS.PHASECHK.TRANS64.TRYWAIT P0, [R0+URZ+0x60], R3 ;  /* 0x00006003000075a7 */ /* 0x00872400080011ff */
[----:B----4-:R-:W-:Y:S05]  /*79c0*/  @!P0 NANOSLEEP.SYNCS 0x989680 ;  /* 0x009896800000895d */ /* 0x010fea0003900000 */
[----:B------:R-:W4:Y:S02]  /*79d0*/  @!P0 SYNCS.PHASECHK.TRANS64 P0, [R0+URZ+0x60], R3 ;  /* 0x00006003000085a7 */ /* 0x000f2400080010ff */
[----:B----4-:R-:W-:Y:S05]  /*79e0*/  @!P0 BRA `(.L_x_95) ;  /* 0xfffffffc00f08947 */ /* 0x010fea000383ffff */
[----:B------:R-:W-:Y:S05]  /*79f0*/  BRA `(.L_x_147) ;  /* 0xffffffd400407947 */ /* 0x000fea000383ffff */
.L_x_106:
[----:B-1----:R-:W-:Y:S04]  /*7a00*/  MOV R0, UR43 ;  /* 0x0000002b00007c02 */ /* 0x002fe80008000f00 */
[----:B------:R1:W2:Y:S03]  /*7a10*/  SYNCS.PHASECHK.TRANS64.TRYWAIT P1, [R0+URZ+0x40], R3 ;  /* 0x00004003000075a7 */ /* 0x0002a600080211ff */
[----:B--2---:R-:W-:Y:S05]  /*7a20*/  @!P1 NANOSLEEP.SYNCS 0x989680 ;  /* 0x009896800000995d */ /* 0x004fea0003900000 */
[----:B------:R-:W2:Y:S02]  /*7a30*/  @!P1 SYNCS.PHASECHK.TRANS64 P1, [R0+URZ+0x40], R3 ;  /* 0x00004003000095a7 */ /* 0x000ea400080210ff */
[----:B--2---:R-:W-:Y:S05]  /*7a40*/  @!P1 BRA `(.L_x_106) ;  /* 0xfffffffc00ec9947 */ /* 0x004fea000383ffff */
[----:B------:R-:W-:Y:S05]  /*7a50*/  BRA `(.L_x_105) ;  /* 0xffffffe0003c7947 */ /* 0x000fea000383ffff */
.L_x_108:
[----:B------:R1:W1:Y:S02]  /*7a60*/  SYNCS.PHASECHK.TRANS64.TRYWAIT P1, [R181+URZ+0x80], R2 ;  /* 0x00008002b50075a7 */ /* 0x00026400080211ff */
[----:B-1----:R-:W-:Y:S05]  /*7a70*/  @!P1 NANOSLEEP.SYNCS 0x989680 ;  /* 0x009896800000995d */ /* 0x002fea0003900000 */
[----:B------:R-:W1:Y:S02]  /*7a80*/  @!P1 SYNCS.PHASECHK.TRANS64 P1, [R181+URZ+0x80], R2 ;  /* 0x00008002b50095a7 */ /* 0x000e6400080210ff */
[----:B-1----:R-:W-:Y:S05]  /*7a90*/  @!P1 BRA `(.L_x_108) ;  /* 0xfffffffc00f09947 */ /* 0x002fea000383ffff */
[----:B------:R-:W-:Y:S05]  /*7aa0*/  BRA `(.L_x_107) ;  /* 0xffffffe000807947 */ /* 0x000fea000383ffff */
        .weak           $__internal_0_$__cuda_sm10x_tcgen05_guardrail_trap_col_being_dealloced_not_returned_by_alloc
        .type           $__internal_0_$__cuda_sm10x_tcgen05_guardrail_trap_col_being_dealloced_not_returned_by_alloc,@function
        .size           $__internal_0_$__cuda_sm10x_tcgen05_guardrail_trap_col_being_dealloced_not_returned_by_alloc,($__internal_1_$__cuda_sm10x_tcgen05_guardrail_trap_phase_invalid_during_alloc - $__internal_0_$__cuda_sm10x_tcgen05_guardrail_trap_col_being_dealloced_not_returned_by_alloc)
$__internal_0_$__cuda_sm10x_tcgen05_guardrail_trap_col_being_dealloced_not_returned_by_alloc:
[----:B------:R-:W-:Y:S05]  /*7ab0*/  BPT.TRAP 0x1 ;  /* 0x000000040000795c */ /* 0x000fea0000300000 */
[----:B------:R-:W-:-:S04]  /*7ac0*/  HFMA2 R3, -RZ, RZ, 0, 0 ;  /* 0x00000000ff037431 */ /* 0x000fc800000001ff */
[----:B------:R-:W-:Y:S05]  /*7ad0*/  RET.REL.NODEC R2 `(_ZN7cutlass13device_kernelINS_4gemm6kernel13GemmUniversalIN4cute5tupleIJiiiiEEENS1_10collective13CollectiveMmaINS1_35MainloopSm100TmaUmmaWarpSpecializedILi4ELi2ELi4ENS5_IJNS4_1CILi2EEENSA_ILi1EEESC_EEEEENS5_IJNSA_ILi256EEENSA_ILi64EEENSA_ILi128EEEEEENS_12float_e5m2_tENS5_IJlSC_lEEESJ_SK_NS4_8TiledMMAINS4_8MMA_AtomIJNS4_10MMA_TraitsINS4_25SM100_MMA_F8F6F4_2x1SM_SSEJSJ_SJ_fSF_SG_NS4_17integral_constantINS4_4UMMA5MajorELSR_0EEESS_NSP_INSQ_7ScaleInELST_0EEESU_EEEEEENS4_6LayoutINS5_IJSC_SC_SC_EEENS5_IJNSA_ILi0EEESZ_SZ_EEEEENS5_IJNS4_10UnderscoreES12_S12_EEEEENS4_18SM100_TMA_2SM_LOADENS4_14ComposedLayoutINS4_7SwizzleILi3ELi4ELi3EEENS4_18smem_ptr_flag_bitsILi8EEENSX_INS5_IJNSA_ILi8EEESH_EEENS5_IJSH_SC_EEEEEEEvNS4_8identityES15_S1F_vS1G_EENS_8epilogue10collective18CollectiveEpilogueINS1I_23Sm100TmaWarpSpecializedILi1ELi1ELi64ELb0ELb0EEEJNS5_IJSH_SG_SH_EEENS5_IJNSX_ISH_SC_EENSX_ISG_SC_EEEEESJ_SK_SJ_SK_NS1I_6fusion15FusionCallbacksIS1M_NS1R_17LinearCombinationISJ_fSJ_fLNS_15FloatRoundStyleE2EEES1N_S1Q_JEEENS4_5SM1004TMEM4LOAD26SM100_TMEM_LOAD_32dp32b64xENS4_13SM90_TMA_LOADENS16_INS17_ILi2ELi4ELi3EEES1A_NSX_INS5_IJS1B_SG_EEENS5_IJSG_SC_EEEEEEENS4_39AutoVectorizingCopyWithAssumedAlignmentILi128EEENS4_14SM90_TMA_STOREES26_S28_S28_EEEvvEEEEvNT_6ParamsE) ;  /* 0xffffff8402487950 */ /* 0x000fea0003c3ffff */
        .weak           $__internal_1_$__cuda_sm10x_tcgen05_guardrail_trap_phase_invalid_during_alloc
        .type           $__internal_1_$__cuda_sm10x_tcgen05_guardrail_trap_phase_invalid_during_alloc,@function
        .size           $__internal_1_$__cuda_sm10x_tcgen05_guardrail_trap_phase_invalid_during_alloc,($__internal_2_$__cuda_sm10x_tcgen05_guardrail_trap_unallocated_columns_being_dealloced - $__internal_1_$__cuda_sm10x_tcgen05_guardrail_trap_phase_invalid_during_alloc)
$__internal_1_$__cuda_sm10x_tcgen05_guardrail_trap_phase_invalid_during_alloc:
[----:B------:R-:W-:Y:S05]  /*7ae0*/  BPT.TRAP 0x1 ;  /* 0x000000040000795c */ /* 0x000fea0000300000 */
[----:B------:R-:W-:-:S04]  /*7af0*/  MOV R3, 0x0 ;  /* 0x0000000000037802 */ /* 0x000fc80000000f00 */
[----:B------:R-:W-:Y:S05]  /*7b00*/  RET.REL.NODEC R2 `(_ZN7cutlass13device_kernelINS_4gemm6kernel13GemmUniversalIN4cute5tupleIJiiiiEEENS1_10collective13CollectiveMmaINS1_35MainloopSm100TmaUmmaWarpSpecializedILi4ELi2ELi4ENS5_IJNS4_1CILi2EEENSA_ILi1EEESC_EEEEENS5_IJNSA_ILi256EEENSA_ILi64EEENSA_ILi128EEEEEENS_12float_e5m2_tENS5_IJlSC_lEEESJ_SK_NS4_8TiledMMAINS4_8MMA_AtomIJNS4_10MMA_TraitsINS4_25SM100_MMA_F8F6F4_2x1SM_SSEJSJ_SJ_fSF_SG_NS4_17integral_constantINS4_4UMMA5MajorELSR_0EEESS_NSP_INSQ_7ScaleInELST_0EEESU_EEEEEENS4_6LayoutINS5_IJSC_SC_SC_EEENS5_IJNSA_ILi0EEESZ_SZ_EEEEENS5_IJNS4_10UnderscoreES12_S12_EEEEENS4_18SM100_TMA_2SM_LOADENS4_14ComposedLayoutINS4_7SwizzleILi3ELi4ELi3EEENS4_18smem_ptr_flag_bitsILi8EEENSX_INS5_IJNSA_ILi8EEESH_EEENS5_IJSH_SC_EEEEEEEvNS4_8identityES15_S1F_vS1G_EENS_8epilogue10collective18CollectiveEpilogueINS1I_23Sm100TmaWarpSpecializedILi1ELi1ELi64ELb0ELb0EEEJNS5_IJSH_SG_SH_EEENS5_IJNSX_ISH_SC_EENSX_ISG_SC_EEEEESJ_SK_SJ_SK_NS1I_6fusion15FusionCallbacksIS1M_NS1R_17LinearCombinationISJ_fSJ_fLNS_15FloatRoundStyleE2EEES1N_S1Q_JEEENS4_5SM1004TMEM4LOAD26SM100_TMEM_LOAD_32dp32b64xENS4_13SM90_TMA_LOADENS16_INS17_ILi2ELi4ELi3EEES1A_NSX_INS5_IJS1B_SG_EEENS5_IJSG_SC_EEEEEEENS4_39AutoVectorizingCopyWithAssumedAlignmentILi128EEENS4_14SM90_TMA_STOREES26_S28_S28_EEEvvEEEEvNT_6ParamsE) ;  /* 0xffffff84023c7950 */ /* 0x000fea0003c3ffff */
        .weak           $__internal_2_$__cuda_sm10x_tcgen05_guardrail_trap_unallocated_columns_being_dealloced
        .type           $__internal_2_$__cuda_sm10x_tcgen05_guardrail_trap_unallocated_columns_being_dealloced,@function
        .size           $__internal_2_$__cuda_sm10x_tcgen05_guardrail_trap_unallocated_columns_being_dealloced,(.L_x_149 - $__internal_2_$__cuda_sm10x_tcgen05_guardrail_trap_unallocated_columns_being_dealloced)
$__internal_2_$__cuda_sm10x_tcgen05_guardrail_trap_unallocated_columns_being_dealloced:
[----:B------:R-:W-:Y:S05]  /*7b10*/  BPT.TRAP 0x1 ;  /* 0x000000040000795c */ /* 0x000fea0000300000 */
[----:B------:R-:W-:-:S04]  /*7b20*/  HFMA2 R3, -RZ, RZ, 0, 0 ;  /* 0x00000000ff037431 */ /* 0x000fc800000001ff */
[----:B------:R-:W-:Y:S05]  /*7b30*/  RET.REL.NODEC R2 `(_ZN7cutlass13device_kernelINS_4gemm6kernel13GemmUniversalIN4cute5tupleIJiiiiEEENS1_10collective13CollectiveMmaINS1_35MainloopSm100TmaUmmaWarpSpecializedILi4ELi2ELi4ENS5_IJNS4_1CILi2EEENSA_ILi1EEESC_EEEEENS5_IJNSA_ILi256EEENSA_ILi64EEENSA_ILi128EEEEEENS_12float_e5m2_tENS5_IJlSC_lEEESJ_SK_NS4_8TiledMMAINS4_8MMA_AtomIJNS4_10MMA_TraitsINS4_25SM100_MMA_F8F6F4_2x1SM_SSEJSJ_SJ_fSF_SG_NS4_17integral_constantINS4_4UMMA5MajorELSR_0EEESS_NSP_INSQ_7ScaleInELST_0EEESU_EEEEEENS4_6LayoutINS5_IJSC_SC_SC_EEENS5_IJNSA_ILi0EEESZ_SZ_EEEEENS5_IJNS4_10UnderscoreES12_S12_EEEEENS4_18SM100_TMA_2SM_LOADENS4_14ComposedLayoutINS4_7SwizzleILi3ELi4ELi3EEENS4_18smem_ptr_flag_bitsILi8EEENSX_INS5_IJNSA_ILi8EEESH_EEENS5_IJSH_SC_EEEEEEEvNS4_8identityES15_S1F_vS1G_EENS_8epilogue10collective18CollectiveEpilogueINS1I_23Sm100TmaWarpSpecializedILi1ELi1ELi64ELb0ELb0EEEJNS5_IJSH_SG_SH_EEENS5_IJNSX_ISH_SC_EENSX_ISG_SC_EEEEESJ_SK_SJ_SK_NS1I_6fusion15FusionCallbacksIS1M_NS1R_17LinearCombinationISJ_fSJ_fLNS_15FloatRoundStyleE2EEES1N_S1Q_JEEENS4_5SM1004TMEM4LOAD26SM100_TMEM_LOAD_32dp32b64xENS4_13SM90_TMA_LOADENS16_INS17_ILi2ELi4ELi3EEES1A_NSX_INS5_IJS1B_SG_EEENS5_IJSG_SC_EEEEEEENS4_39AutoVectorizingCopyWithAssumedAlignmentILi128EEENS4_14SM90_TMA_STOREES26_S28_S28_EEEvvEEEEvNT_6ParamsE) ;  /* 0xffffff8402307950 */ /* 0x000fea0003c3ffff */
.L_x_148:
[----:B------:R-:W-:-:S00]  /*7b40*/  BRA `(.L_x_148) ;  /* 0xfffffffc00fc7947 */ /* 0x000fc0000383ffff */
[----:B------:R-:W-:-:S00]  /*7b50*/  NOP ;  /* 0x0000000000007918 */ /* 0x000fc00000000000 */
        /* <DEDUP_REMOVED lines=10> */
.L_x_149:


//--------------------- .nv.global.init           --------------------------
	.section	.nv.global.init,"aw",@progbits
.nv.global.init:
	.type		$str$27,@object
	.size		$str$27,($str$28 - $str$27)
$str$27:
        /*0000*/ 	.byte	0x28, 0x61, 0x64, 0x64, 0x72, 0x65, 0x73, 0x73, 0x20, 0x26, 0x20, 0x6d, 0x61, 0x73, 0x6b, 0x29
        /*0010*/ 	.byte	0x20, 0x3d, 0x3d, 0x20, 0x30, 0x00
	.type		$str$28,@object
	.size		$str$28,($str$26 - $str$28)
$str$28:
        /*0016*/ 	.byte	0x2f, 0x74, 0x6d, 0x70, 0x2f, 0x63, 0x75, 0x74, 0x6c, 0x61, 0x73, 0x73, 0x5f, 0x73, 0x77, 0x65
        /*0026*/ 	.byte	0x65, 0x70, 0x5f, 0x73, 0x72, 0x63, 0x2f, 0x69, 0x6e, 0x63, 0x6c, 0x75, 0x64, 0x65, 0x2f, 0x63
        /*0036*/ 	.byte	0x75, 0x74, 0x65, 0x2f, 0x70, 0x6f, 0x69, 0x6e, 0x74, 0x65, 0x72, 0x5f, 0x66, 0x6c, 0x61, 0x67
        /*0046*/ 	.byte	0x67, 0x65, 0x64, 0x2e, 0x68, 0x70, 0x70, 0x00
	.type		$str$26,@object
	.size		$str$26,($str$25 - $str$26)
$str$26:
        /*004e*/ 	.byte	0x2f, 0x74, 0x6d, 0x70, 0x2f, 0x63, 0x75, 0x74, 0x6c, 0x61, 0x73, 0x73, 0x5f, 0x73, 0x77, 0x65
        /*005e*/ 	.byte	0x65, 0x70, 0x5f, 0x73, 0x72, 0x63, 0x2f, 0x69, 0x6e, 0x63, 0x6c, 0x75, 0x64, 0x65, 0x2f, 0x63
        /*006e*/ 	.byte	0x75, 0x74, 0x65, 0x2f, 0x61, 0x74, 0x6f, 0x6d, 0x2f, 0x63, 0x6f, 0x70, 0x79, 0x5f, 0x74, 0x72
        /*007e*/ 	.byte	0x61, 0x69, 0x74, 0x73, 0x5f, 0x73, 0x6d, 0x31, 0x30, 0x30, 0x2e, 0x68, 0x70, 0x70, 0x00
	.type		$str$25,@object
	.size		$str$25,(__unnamed_1 - $str$25)
$str$25:
        /*008d*/ 	.byte	0x28, 0x28, 0x75, 0x69, 0x6e, 0x74, 0x33, 0x32, 0x5f, 0x74, 0x28, 0x74, 0x68, 0x72, 0x65, 0x61
        /*009d*/ 	.byte	0x64, 0x49, 0x64, 0x78, 0x2e, 0x78, 0x29, 0x20, 0x2f, 0x20, 0x33, 0x32, 0x29, 0x20, 0x25, 0x20
        /*00ad*/ 	.byte	0x34, 0x29, 0x20, 0x3d, 0x3d, 0x20, 0x28, 0x28, 0x28, 0x74, 0x6d, 0x65, 0x6d, 0x5f, 0x61, 0x64
        /*00bd*/ 	.byte	0x64, 0x72, 0x20, 0x3e, 0x3e, 0x20, 0x31, 0x36, 0x29, 0x20, 0x2f, 0x20, 0x33, 0x32, 0x29, 0x20
        /*00cd*/ 	.byte	0x25, 0x20, 0x34, 0x29, 0x00
	.type		__unnamed_1,@object
	.size		__unnamed_1,(__unnamed_2 - __unnamed_1)
__unnamed_1:
        /*00d2*/ 	.byte	0x61, 0x75, 0x74, 0x6f, 0x20, 0x63, 0x75, 0x74, 0x65, 0x3a, 0x3a, 0x61, 0x73, 0x5f, 0x70, 0x6f
        /* <DEDUP_REMOVED lines=24> */
        /*0262*/ 	.byte	0x43, 0x3c, 0x38, 0x31, 0x39, 0x32, 0x3e, 0x3e, 0x3e, 0x3e, 0x5d, 0x00
	.type		__unnamed_2,@object
	.size		__unnamed_2,(.L_2 - __unnamed_2)
__unnamed_2:
        /* <DEDUP_REMOVED lines=42> */
        /*050e*/ 	.byte	0x3e, 0x3e, 0x3e, 0x3e, 0x5d, 0x00
.L_2:


//--------------------- .nv.shared._ZN7cutlass13device_kernelINS_4gemm6kernel13GemmUniversalIN4cute5tupleIJiiiiEEENS1_10collective13CollectiveMmaINS1_35MainloopSm100TmaUmmaWarpSpecializedILi4ELi2ELi4ENS5_IJNS4_1CILi2EEENSA_ILi1EEESC_EEEEENS5_IJNSA_ILi256EEENSA_ILi64EEENSA_ILi128EEEEEENS_12float_e5m2_tENS5_IJlSC_lEEESJ_SK_NS4_8TiledMMAINS4_8MMA_AtomIJNS4_10MMA_TraitsINS4_25SM100_MMA_F8F6F4_2x1SM_SSEJSJ_SJ_fSF_SG_NS4_17integral_constantINS4_4UMMA5MajorELSR_0EEESS_NSP_INSQ_7ScaleInELST_0EEESU_EEEEEENS4_6LayoutINS5_IJSC_SC_SC_EEENS5_IJNSA_ILi0EEESZ_SZ_EEEEENS5_IJNS4_10UnderscoreES12_S12_EEEEENS4_18SM100_TMA_2SM_LOADENS4_14ComposedLayoutINS4_7SwizzleILi3ELi4ELi3EEENS4_18smem_ptr_flag_bitsILi8EEENSX_INS5_IJNSA_ILi8EEESH_EEENS5_IJSH_SC_EEEEEEEvNS4_8identityES15_S1F_vS1G_EENS_8epilogue10collective18CollectiveEpilogueINS1I_23Sm100TmaWarpSpecializedILi1ELi1ELi64ELb0ELb0EEEJNS5_IJSH_SG_SH_EEENS5_IJNSX_ISH_SC_EENSX_ISG_SC_EEEEESJ_SK_SJ_SK_NS1I_6fusion15FusionCallbacksIS1M_NS1R_17LinearCombinationISJ_fSJ_fLNS_15FloatRoundStyleE2EEES1N_S1Q_JEEENS4_5SM1004TMEM4LOAD26SM100_TMEM_LOAD_32dp32b64xENS4_13SM90_TMA_LOADENS16_INS17_ILi2ELi4ELi3EEES1A_NSX_INS5_IJS1B_SG_EEENS5_IJSG_SC_EEEEEEENS4_39AutoVectorizingCopyWithAssumedAlignmentILi128EEENS4_14SM90_TMA_STOREES26_S28_S28_EEEvvEEEEvNT_6ParamsE --------------------------
	.section	.nv.shared._ZN7cutlass13device_kernelINS_4gemm6kernel13GemmUniversalIN4cute5tupleIJiiiiEEENS1_10collective13CollectiveMmaINS1_35MainloopSm100TmaUmmaWarpSpecializedILi4ELi2ELi4ENS5_IJNS4_1CILi2EEENSA_ILi1EEESC_EEEEENS5_IJNSA_ILi256EEENSA_ILi64EEENSA_ILi128EEEEEENS_12float_e5m2_tENS5_IJlSC_lEEESJ_SK_NS4_8TiledMMAINS4_8MMA_AtomIJNS4_10MMA_TraitsINS4_25SM100_MMA_F8F6F4_2x1SM_SSEJSJ_SJ_fSF_SG_NS4_17integral_constantINS4_4UMMA5MajorELSR_0EEESS_NSP_INSQ_7ScaleInELST_0EEESU_EEEEEENS4_6LayoutINS5_IJSC_SC_SC_EEENS5_IJNSA_ILi0EEESZ_SZ_EEEEENS5_IJNS4_10UnderscoreES12_S12_EEEEENS4_18SM100_TMA_2SM_LOADENS4_14ComposedLayoutINS4_7SwizzleILi3ELi4ELi3EEENS4_18smem_ptr_flag_bitsILi8EEENSX_INS5_IJNSA_ILi8EEESH_EEENS5_IJSH_SC_EEEEEEEvNS4_8identityES15_S1F_vS1G_EENS_8epilogue10collective18CollectiveEpilogueINS1I_23Sm100TmaWarpSpecializedILi1ELi1ELi64ELb0ELb0EEEJNS5_IJSH_SG_SH_EEENS5_IJNSX_ISH_SC_EENSX_ISG_SC_EEEEESJ_SK_SJ_SK_NS1I_6fusion15FusionCallbacksIS1M_NS1R_17LinearCombinationISJ_fSJ_fLNS_15FloatRoundStyleE2EEES1N_S1Q_JEEENS4_5SM1004TMEM4LOAD26SM100_TMEM_LOAD_32dp32b64xENS4_13SM90_TMA_LOADENS16_INS17_ILi2ELi4ELi3EEES1A_NSX_INS5_IJS1B_SG_EEENS5_IJSG_SC_EEEEEEENS4_39AutoVectorizingCopyWithAssumedAlignmentILi128EEENS4_14SM90_TMA_STOREES26_S28_S28_EEEvvEEEEvNT_6ParamsE,"aw",@nobits
	.sectionflags	@""
	.align	16
	.zero		1024


//--------------------- .nv.shared.reserved.0     --------------------------
	.section	.nv.shared.reserved.0,"aw",@nobits
	.weak		__nv_reservedSMEM_offset_0_alias
	.size		__nv_reservedSMEM_offset_0_alias, 0, 64
	.other		__nv_reservedSMEM_offset_0_alias,@"STO_CUDA_RESERVED_SHARED STV_DEFAULT"
__nv_reservedSMEM_offset_0_alias:
	.zero		0
.nv.shared.reserved.0:
	.zero		64
	.weak		__nv_reservedSMEM_tcgen05_partition
	.type		__nv_reservedSMEM_tcgen05_partition,@object
	.size		__nv_reservedSMEM_tcgen05_partition,(.L_0 - __nv_reservedSMEM_tcgen05_partition)
__nv_reservedSMEM_tcgen05_partition:
	.zero		32
.L_0:


//--------------------- .nv.global                --------------------------
	.section	.nv.global,"aw",@nobits
.nv.global:
	.type		_ZN39_INTERNAL_6358890d_4_k_cu_6f10c9f4_90394cute1_E,@object
	.size		_ZN39_INTERNAL_6358890d_4_k_cu_6f10c9f4_90394cute1_E,(_ZN39_INTERNAL_6358890d_4_k_cu_6f10c9f4_90394cuda3std3__45__cpo6cbeginE - _ZN39_INTERNAL_6358890d_4_k_cu_6f10c9f4_90394cute1_E)
_ZN39_INTERNAL_6358890d_4_k_cu_6f10c9f4_90394cute1_E:
	.zero		1
	.type		_ZN39_INTERNAL_6358890d_4_k_cu_6f10c9f4_90394cuda3std3__45__cpo6cbeginE,@object
	.size		_ZN39_INTERNAL_6358890d_4_k_cu_6f10c9f4_90394cuda3std3__45__cpo6cbeginE,(_ZN39_INTERNAL_6358890d_4_k_cu_6f10c9f4_90394cuda3std3__48in_placeE - _ZN39_INTERNAL_6358890d_4_k_cu_6f10c9f4_90394cuda3std3__45__cpo6cbeginE)
_ZN39_INTERNAL_6358890d_4_k_cu_6f10c9f4_90394cuda3std3__45__cpo6cbeginE:
	.zero		1
	.type		_ZN39_INTERNAL_6358890d_4_k_cu_6f10c9f4_90394cuda3std3__48in_placeE,@object
	.size		_ZN39_INTERNAL_6358890d_4_k_cu_6f10c9f4_90394cuda3std3__48in_placeE,(_ZN39_INTERNAL_6358890d_4_k_cu_6f10c9f4_90394cuda3std6ranges3__45__cpo9iter_moveE - _ZN39_INTERNAL_6358890d_4_k_cu_6f10c9f4_90394cuda3std3__48in_placeE)
_ZN39_INTERNAL_6358890d_4_k_cu_6f10c9f4_90394cuda3std3__48in_placeE:
	.zero		1
	.type		_ZN39_INTERNAL_6358890d_4_k_cu_6f10c9f4_90394cuda3std6ranges3__45__cpo9iter_moveE,@object
	.size		_ZN39_INTERNAL_6358890d_4_k_cu_6f10c9f4_90394cuda3std6ranges3__45__cpo9iter_moveE,(_ZN39_INTERNAL_6358890d_4_k_cu_6f10c9f4_90394cuda3std3__45__cpo5beginE - _ZN39_INTERNAL_6358890d_4_k_cu_6f10c9f4_90394cuda3std6ranges3__45__cpo9iter_moveE)
_ZN39_INTERNAL_6358890d_4_k_cu_6f10c9f4_90394cuda3std6ranges3__45__cpo9iter_moveE:
	.zero		1
	.type		_ZN39_INTERNAL_6358890d_4_k_cu_6f10c9f4_90394cuda3std3__45__cpo5beginE,@object
	.size		_ZN39_INTERNAL_6358890d_4_k_cu_6f10c9f4_90394cuda3std3__45__cpo5beginE,(_ZN39_INTERNAL_6358890d_4_k_cu_6f10c9f4_90394cuda3std3__441_GLOBAL__N__6358890d_4_k_cu_6f10c9f4_90396ignoreE - _ZN39_INTERNAL_6358890d_4_k_cu_6f10c9f4_90394cuda3std3__45__cpo5beginE)
_ZN39_INTERNAL_6358890d_4_k_cu_6f10c9f4_90394cuda3std3__45__cpo5beginE:
	.zero		1
	.type		_ZN39_INTERNAL_6358890d_4_k_cu_6f10c9f4_90394cuda3std3__441_GLOBAL__N__6358890d_4_k_cu_6f10c9f4_90396ignoreE,@object
	.size		_ZN39_INTERNAL_6358890d_4_k_cu_6f10c9f4_90394cuda3std3__441_GLOBAL__N__6358890d_4_k_cu_6f10c9f4_90396ignoreE,(_ZN39_INTERNAL_6358890d_4_k_cu_6f10c9f4_90394cute7productE - _ZN39_INTERNAL_6358890d_4_k_cu_6f10c9f4_90394cuda3std3__441_GLOBAL__N__6358890d_4_k_cu_6f10c9f4_90396ignoreE)
_ZN39_INTERNAL_6358890d_4_k_cu_6f10c9f4_90394cuda3std3__441_GLOBAL__N__6358890d_4_k_cu_6f10c9f4_90396ignoreE:
	.zero		1
	.type		_ZN39_INTERNAL_6358890d_4_k_cu_6f10c9f4_90394cute7productE,@object
	.size		_ZN39_INTERNAL_6358890d_4_k_cu_6f10c9f4_90394cute7productE,(_ZN39_INTERNAL_6358890d_4_k_cu_6f10c9f4_90394cuda3std3__45__cpo3endE - _ZN39_INTERNAL_6358890d_4_k_cu_6f10c9f4_90394cute7productE)
_ZN39_INTERNAL_6358890d_4_k_cu_6f10c9f4_90394cute7productE:
	.zero		1
	.type		_ZN39_INTERNAL_6358890d_4_k_cu_6f10c9f4_90394cuda3std3__45__cpo3endE,@object
	.size		_ZN39_INTERNAL_6358890d_4_k_cu_6f10c9f4_90394cuda3std3__45__cpo3endE,(_ZN39_INTERNAL_6358890d_4_k_cu_6f10c9f4_90394cuda3std3__419piecewise_constructE - _ZN39_INTERNAL_6358890d_4_k_cu_6f10c9f4_90394cuda3std3__45__cpo3endE)
_ZN39_INTERNAL_6358890d_4_k_cu_6f10c9f4_90394cuda3std3__45__cpo3endE:
	.zero		1
	.type		_ZN39_INTERNAL_6358890d_4_k_cu_6f10c9f4_90394cuda3std3__419piecewise_constructE,@object
	.size		_ZN39_INTERNAL_6358890d_4_k_cu_6f10c9f4_90394cuda3std3__419piecewise_constructE,(_ZN39_INTERNAL_6358890d_4_k_cu_6f10c9f4_90394cuda3std3__45__cpo4cendE - _ZN39_INTERNAL_6358890d_4_k_cu_6f10c9f4_90394cuda3std3__419piecewise_constructE)
_ZN39_INTERNAL_6358890d_4_k_cu_6f10c9f4_90394cuda3std3__419piecewise_constructE:
	.zero		1
	.type		_ZN39_INTERNAL_6358890d_4_k_cu_6f10c9f4_90394cuda3std3__45__cpo4cendE,@object
	.size		_ZN39_INTERNAL_6358890d_4_k_cu_6f10c9f4_90394cuda3std3__45__cpo4cendE,(_ZN39_INTERNAL_6358890d_4_k_cu_6f10c9f4_90394cuda3std6ranges3__45__cpo4swapE - _ZN39_INTERNAL_6358890d_4_k_cu_6f10c9f4_90394cuda3std3__45__cpo4cendE)
_ZN39_INTERNAL_6358890d_4_k_cu_6f10c9f4_90394cuda3std3__45__cpo4cendE:
	.zero		1
	.type		_ZN39_INTERNAL_6358890d_4_k_cu_6f10c9f4_90394cuda3std6ranges3__45__cpo4swapE,@object
	.size		_ZN39_INTERNAL_6358890d_4_k_cu_6f10c9f4_90394cuda3std6ranges3__45__cpo4swapE,(.L_10 - _ZN39_INTERNAL_6358890d_4_k_cu_6f10c9f4_90394cuda3std6ranges3__45__cpo4swapE)
_ZN39_INTERNAL_6358890d_4_k_cu_6f10c9f4_90394cuda3std6ranges3__45__cpo4swapE:
	.zero		1
.L_10:


//--------------------- .nv.constant0._ZN7cutlass13device_kernelINS_4gemm6kernel13GemmUniversalIN4cute5tupleIJiiiiEEENS1_10collective13CollectiveMmaINS1_35MainloopSm100TmaUmmaWarpSpecializedILi4ELi2ELi4ENS5_IJNS4_1CILi2EEENSA_ILi1EEESC_EEEEENS5_IJNSA_ILi256EEENSA_ILi64EEENSA_ILi128EEEEEENS_12float_e5m2_tENS5_IJlSC_lEEESJ_SK_NS4_8TiledMMAINS4_8MMA_AtomIJNS4_10MMA_TraitsINS4_25SM100_MMA_F8F6F4_2x1SM_SSEJSJ_SJ_fSF_SG_NS4_17integral_constantINS4_4UMMA5MajorELSR_0EEESS_NSP_INSQ_7ScaleInELST_0EEESU_EEEEEENS4_6LayoutINS5_IJSC_SC_SC_EEENS5_IJNSA_ILi0EEESZ_SZ_EEEEENS5_IJNS4_10UnderscoreES12_S12_EEEEENS4_18SM100_TMA_2SM_LOADENS4_14ComposedLayoutINS4_7SwizzleILi3ELi4ELi3EEENS4_18smem_ptr_flag_bitsILi8EEENSX_INS5_IJNSA_ILi8EEESH_EEENS5_IJSH_SC_EEEEEEEvNS4_8identityES15_S1F_vS1G_EENS_8epilogue10collective18CollectiveEpilogueINS1I_23Sm100TmaWarpSpecializedILi1ELi1ELi64ELb0ELb0EEEJNS5_IJSH_SG_SH_EEENS5_IJNSX_ISH_SC_EENSX_ISG_SC_EEEEESJ_SK_SJ_SK_NS1I_6fusion15FusionCallbacksIS1M_NS1R_17LinearCombinationISJ_fSJ_fLNS_15FloatRoundStyleE2EEES1N_S1Q_JEEENS4_5SM1004TMEM4LOAD26SM100_TMEM_LOAD_32dp32b64xENS4_13SM90_TMA_LOADENS16_INS17_ILi2ELi4ELi3EEES1A_NSX_INS5_IJS1B_SG_EEENS5_IJSG_SC_EEEEEEENS4_39AutoVectorizingCopyWithAssumedAlignmentILi128EEENS4_14SM90_TMA_STOREES26_S28_S28_EEEvvEEEEvNT_6ParamsE --------------------------
	.section	.nv.constant0._ZN7cutlass13device_kernelINS_4gemm6kernel13GemmUniversalIN4cute5tupleIJiiiiEEENS1_10collective13CollectiveMmaINS1_35MainloopSm100TmaUmmaWarpSpecializedILi4ELi2ELi4ENS5_IJNS4_1CILi2EEENSA_ILi1EEESC_EEEEENS5_IJNSA_ILi256EEENSA_ILi64EEENSA_ILi128EEEEEENS_12float_e5m2_tENS5_IJlSC_lEEESJ_SK_NS4_8TiledMMAINS4_8MMA_AtomIJNS4_10MMA_TraitsINS4_25SM100_MMA_F8F6F4_2x1SM_SSEJSJ_SJ_fSF_SG_NS4_17integral_constantINS4_4UMMA5MajorELSR_0EEESS_NSP_INSQ_7ScaleInELST_0EEESU_EEEEEENS4_6LayoutINS5_IJSC_SC_SC_EEENS5_IJNSA_ILi0EEESZ_SZ_EEEEENS5_IJNS4_10UnderscoreES12_S12_EEEEENS4_18SM100_TMA_2SM_LOADENS4_14ComposedLayoutINS4_7SwizzleILi3ELi4ELi3EEENS4_18smem_ptr_flag_bitsILi8EEENSX_INS5_IJNSA_ILi8EEESH_EEENS5_IJSH_SC_EEEEEEEvNS4_8identityES15_S1F_vS1G_EENS_8epilogue10collective18CollectiveEpilogueINS1I_23Sm100TmaWarpSpecializedILi1ELi1ELi64ELb0ELb0EEEJNS5_IJSH_SG_SH_EEENS5_IJNSX_ISH_SC_EENSX_ISG_SC_EEEEESJ_SK_SJ_SK_NS1I_6fusion15FusionCallbacksIS1M_NS1R_17LinearCombinationISJ_fSJ_fLNS_15FloatRoundStyleE2EEES1N_S1Q_JEEENS4_5SM1004TMEM4LOAD26SM100_TMEM_LOAD_32dp32b64xENS4_13SM90_TMA_LOADENS16_INS17_ILi2ELi4ELi3EEES1A_NSX_INS5_IJS1B_SG_EEENS5_IJSG_SC_EEEEEEENS4_39AutoVectorizingCopyWithAssumedAlignmentILi128EEENS4_14SM90_TMA_STOREES26_S28_S28_EEEvvEEEEvNT_6ParamsE,"a",@progbits
	.sectionflags	@""
	.align	4
.nv.constant0._ZN7cutlass13device_kernelINS_4gemm6kernel13GemmUniversalIN4cute5tupleIJiiiiEEENS1_10collective13CollectiveMmaINS1_35MainloopSm100TmaUmmaWarpSpecializedILi4ELi2ELi4ENS5_IJNS4_1CILi2EEENSA_ILi1EEESC_EEEEENS5_IJNSA_ILi256EEENSA_ILi64EEENSA_ILi128EEEEEENS_12float_e5m2_tENS5_IJlSC_lEEESJ_SK_NS4_8TiledMMAINS4_8MMA_AtomIJNS4_10MMA_TraitsINS4_25SM100_MMA_F8F6F4_2x1SM_SSEJSJ_SJ_fSF_SG_NS4_17integral_constantINS4_4UMMA5MajorELSR_0EEESS_NSP_INSQ_7ScaleInELST_0EEESU_EEEEEENS4_6LayoutINS5_IJSC_SC_SC_EEENS5_IJNSA_ILi0EEESZ_SZ_EEEEENS5_IJNS4_10UnderscoreES12_S12_EEEEENS4_18SM100_TMA_2SM_LOADENS4_14ComposedLayoutINS4_7SwizzleILi3ELi4ELi3EEENS4_18smem_ptr_flag_bitsILi8EEENSX_INS5_IJNSA_ILi8EEESH_EEENS5_IJSH_SC_EEEEEEEvNS4_8identityES15_S1F_vS1G_EENS_8epilogue10collective18CollectiveEpilogueINS1I_23Sm100TmaWarpSpecializedILi1ELi1ELi64ELb0ELb0EEEJNS5_IJSH_SG_SH_EEENS5_IJNSX_ISH_SC_EENSX_ISG_SC_EEEEESJ_SK_SJ_SK_NS1I_6fusion15FusionCallbacksIS1M_NS1R_17LinearCombinationISJ_fSJ_fLNS_15FloatRoundStyleE2EEES1N_S1Q_JEEENS4_5SM1004TMEM4LOAD26SM100_TMEM_LOAD_32dp32b64xENS4_13SM90_TMA_LOADENS16_INS17_ILi2ELi4ELi3EEES1A_NSX_INS5_IJS1B_SG_EEENS5_IJSG_SC_EEEEEEENS4_39AutoVectorizingCopyWithAssumedAlignmentILi128EEENS4_14SM90_TMA_STOREES26_S28_S28_EEEvvEEEEvNT_6ParamsE:
	.zero		2944


//--------------------- SYMBOLS --------------------------

	.type		.nv.reservedSmem.offset0,@object
	.size		.nv.reservedSmem.offset0,0x4
	.type		.nv.reservedSmem.cap,@object
	.size		.nv.reservedSmem.cap,0x4
	.type		__assertfail,@function
